//
// Generated by NVIDIA NVVM Compiler
//
// Compiler Build ID: CL-36424714
// Cuda compilation tools, release 13.0, V13.0.88
// Based on NVVM 20.0.0
//

.version 9.0
.target sm_100
.address_size 64

	// .globl	_Z36shared_mem_thread_tiling_gemm_kernelPKfS0_Pfjjj
// _ZZ36shared_mem_thread_tiling_gemm_kernelPKfS0_PfjjjE2Bs has been demoted

.visible .entry _Z36shared_mem_thread_tiling_gemm_kernelPKfS0_Pfjjj(
	.param .u64 .ptr .align 1 _Z36shared_mem_thread_tiling_gemm_kernelPKfS0_Pfjjj_param_0,
	.param .u64 .ptr .align 1 _Z36shared_mem_thread_tiling_gemm_kernelPKfS0_Pfjjj_param_1,
	.param .u64 .ptr .align 1 _Z36shared_mem_thread_tiling_gemm_kernelPKfS0_Pfjjj_param_2,
	.param .u32 _Z36shared_mem_thread_tiling_gemm_kernelPKfS0_Pfjjj_param_3,
	.param .u32 _Z36shared_mem_thread_tiling_gemm_kernelPKfS0_Pfjjj_param_4,
	.param .u32 _Z36shared_mem_thread_tiling_gemm_kernelPKfS0_Pfjjj_param_5
)
{
	.reg .pred 	%p<3>;
	.reg .b32 	%r<70>;
	.reg .b32 	%f<392>;
	.reg .b64 	%rd<84>;
	// demoted variable
	.shared .align 4 .b8 _ZZ36shared_mem_thread_tiling_gemm_kernelPKfS0_PfjjjE2Bs[512];
	ld.param.u32 	%r12, [_Z36shared_mem_thread_tiling_gemm_kernelPKfS0_Pfjjj_param_4];
	ld.param.u32 	%r13, [_Z36shared_mem_thread_tiling_gemm_kernelPKfS0_Pfjjj_param_5];
	mov.u32 	%r1, %ctaid.y;
	mov.u32 	%r2, %ctaid.x;
	mov.u32 	%r3, %tid.x;
	setp.eq.s32 	%p1, %r13, 0;
	mov.f32 	%f360, 0f00000000;
	mov.f32 	%f361, %f360;
	mov.f32 	%f362, %f360;
	mov.f32 	%f363, %f360;
	mov.f32 	%f364, %f360;
	mov.f32 	%f365, %f360;
	mov.f32 	%f366, %f360;
	mov.f32 	%f367, %f360;
	mov.f32 	%f368, %f360;
	mov.f32 	%f369, %f360;
	mov.f32 	%f370, %f360;
	mov.f32 	%f371, %f360;
	mov.f32 	%f372, %f360;
	mov.f32 	%f373, %f360;
	mov.f32 	%f374, %f360;
	mov.f32 	%f375, %f360;
	mov.f32 	%f376, %f360;
	mov.f32 	%f377, %f360;
	mov.f32 	%f378, %f360;
	mov.f32 	%f379, %f360;
	mov.f32 	%f380, %f360;
	mov.f32 	%f381, %f360;
	mov.f32 	%f382, %f360;
	mov.f32 	%f383, %f360;
	mov.f32 	%f384, %f360;
	mov.f32 	%f385, %f360;
	mov.f32 	%f386, %f360;
	mov.f32 	%f387, %f360;
	mov.f32 	%f388, %f360;
	mov.f32 	%f389, %f360;
	mov.f32 	%f390, %f360;
	mov.f32 	%f391, %f360;
	@%p1 bra 	$L__BB0_3;
	shr.u32 	%r15, %r3, 5;
	and.b32  	%r16, %r3, 31;
	shl.b32 	%r17, %r1, 7;
	add.s32 	%r18, %r17, %r3;
	shl.b32 	%r19, %r2, 5;
	mad.lo.s32 	%r69, %r13, %r18, 1;
	mad.lo.s32 	%r20, %r12, %r15, %r19;
	add.s32 	%r68, %r20, %r16;
	mov.f32 	%f360, 0f00000000;
	mov.b32 	%r67, 1;
$L__BB0_2:
	ld.param.u64 	%rd82, [_Z36shared_mem_thread_tiling_gemm_kernelPKfS0_Pfjjj_param_1];
	ld.param.u64 	%rd81, [_Z36shared_mem_thread_tiling_gemm_kernelPKfS0_Pfjjj_param_0];
	add.s32 	%r21, %r69, -1;
	cvta.to.global.u64 	%rd4, %rd81;
	mul.wide.u32 	%rd5, %r21, 4;
	add.s64 	%rd6, %rd4, %rd5;
	ld.global.f32 	%f99, [%rd6];
	add.s32 	%r22, %r69, 2;
	mul.wide.u32 	%rd7, %r69, 4;
	add.s64 	%rd8, %rd4, %rd7;
	ld.global.f32 	%f100, [%rd8];
	add.s32 	%r23, %r69, 1;
	mul.wide.u32 	%rd9, %r23, 4;
	add.s64 	%rd10, %rd4, %rd9;
	ld.global.f32 	%f101, [%rd10];
	mul.wide.u32 	%rd11, %r22, 4;
	add.s64 	%rd12, %rd4, %rd11;
	ld.global.f32 	%f102, [%rd12];
	cvta.to.global.u64 	%rd13, %rd82;
	mul.wide.u32 	%rd14, %r68, 4;
	add.s64 	%rd15, %rd13, %rd14;
	ld.global.f32 	%f103, [%rd15];
	shl.b32 	%r24, %r3, 2;
	and.b32  	%r25, %r24, 3968;
	mov.u32 	%r26, _ZZ36shared_mem_thread_tiling_gemm_kernelPKfS0_PfjjjE2Bs;
	add.s32 	%r27, %r26, %r25;
	and.b32  	%r28, %r24, 124;
	add.s32 	%r29, %r27, %r28;
	st.shared.f32 	[%r29], %f103;
	bar.sync 	0;
	ld.shared.f32 	%f104, [_ZZ36shared_mem_thread_tiling_gemm_kernelPKfS0_PfjjjE2Bs];
	fma.rn.f32 	%f105, %f99, %f104, %f391;
	ld.shared.f32 	%f106, [_ZZ36shared_mem_thread_tiling_gemm_kernelPKfS0_PfjjjE2Bs+4];
	fma.rn.f32 	%f107, %f99, %f106, %f390;
	ld.shared.f32 	%f108, [_ZZ36shared_mem_thread_tiling_gemm_kernelPKfS0_PfjjjE2Bs+8];
	fma.rn.f32 	%f109, %f99, %f108, %f389;
	ld.shared.f32 	%f110, [_ZZ36shared_mem_thread_tiling_gemm_kernelPKfS0_PfjjjE2Bs+12];
	fma.rn.f32 	%f111, %f99, %f110, %f388;
	ld.shared.f32 	%f112, [_ZZ36shared_mem_thread_tiling_gemm_kernelPKfS0_PfjjjE2Bs+16];
	fma.rn.f32 	%f113, %f99, %f112, %f387;
	ld.shared.f32 	%f114, [_ZZ36shared_mem_thread_tiling_gemm_kernelPKfS0_PfjjjE2Bs+20];
	fma.rn.f32 	%f115, %f99, %f114, %f386;
	ld.shared.f32 	%f116, [_ZZ36shared_mem_thread_tiling_gemm_kernelPKfS0_PfjjjE2Bs+24];
	fma.rn.f32 	%f117, %f99, %f116, %f385;
	ld.shared.f32 	%f118, [_ZZ36shared_mem_thread_tiling_gemm_kernelPKfS0_PfjjjE2Bs+28];
	fma.rn.f32 	%f119, %f99, %f118, %f384;
	ld.shared.f32 	%f120, [_ZZ36shared_mem_thread_tiling_gemm_kernelPKfS0_PfjjjE2Bs+32];
	fma.rn.f32 	%f121, %f99, %f120, %f383;
	ld.shared.f32 	%f122, [_ZZ36shared_mem_thread_tiling_gemm_kernelPKfS0_PfjjjE2Bs+36];
	fma.rn.f32 	%f123, %f99, %f122, %f382;
	ld.shared.f32 	%f124, [_ZZ36shared_mem_thread_tiling_gemm_kernelPKfS0_PfjjjE2Bs+40];
	fma.rn.f32 	%f125, %f99, %f124, %f381;
	ld.shared.f32 	%f126, [_ZZ36shared_mem_thread_tiling_gemm_kernelPKfS0_PfjjjE2Bs+44];
	fma.rn.f32 	%f127, %f99, %f126, %f380;
	ld.shared.f32 	%f128, [_ZZ36shared_mem_thread_tiling_gemm_kernelPKfS0_PfjjjE2Bs+48];
	fma.rn.f32 	%f129, %f99, %f128, %f379;
	ld.shared.f32 	%f130, [_ZZ36shared_mem_thread_tiling_gemm_kernelPKfS0_PfjjjE2Bs+52];
	fma.rn.f32 	%f131, %f99, %f130, %f378;
	ld.shared.f32 	%f132, [_ZZ36shared_mem_thread_tiling_gemm_kernelPKfS0_PfjjjE2Bs+56];
	fma.rn.f32 	%f133, %f99, %f132, %f377;
	ld.shared.f32 	%f134, [_ZZ36shared_mem_thread_tiling_gemm_kernelPKfS0_PfjjjE2Bs+60];
	fma.rn.f32 	%f135, %f99, %f134, %f376;
	ld.shared.f32 	%f136, [_ZZ36shared_mem_thread_tiling_gemm_kernelPKfS0_PfjjjE2Bs+64];
	fma.rn.f32 	%f137, %f99, %f136, %f375;
	ld.shared.f32 	%f138, [_ZZ36shared_mem_thread_tiling_gemm_kernelPKfS0_PfjjjE2Bs+68];
	fma.rn.f32 	%f139, %f99, %f138, %f374;
	ld.shared.f32 	%f140, [_ZZ36shared_mem_thread_tiling_gemm_kernelPKfS0_PfjjjE2Bs+72];
	fma.rn.f32 	%f141, %f99, %f140, %f373;
	ld.shared.f32 	%f142, [_ZZ36shared_mem_thread_tiling_gemm_kernelPKfS0_PfjjjE2Bs+76];
	fma.rn.f32 	%f143, %f99, %f142, %f372;
	ld.shared.f32 	%f144, [_ZZ36shared_mem_thread_tiling_gemm_kernelPKfS0_PfjjjE2Bs+80];
	fma.rn.f32 	%f145, %f99, %f144, %f371;
	ld.shared.f32 	%f146, [_ZZ36shared_mem_thread_tiling_gemm_kernelPKfS0_PfjjjE2Bs+84];
	fma.rn.f32 	%f147, %f99, %f146, %f370;
	ld.shared.f32 	%f148, [_ZZ36shared_mem_thread_tiling_gemm_kernelPKfS0_PfjjjE2Bs+88];
	fma.rn.f32 	%f149, %f99, %f148, %f369;
	ld.shared.f32 	%f150, [_ZZ36shared_mem_thread_tiling_gemm_kernelPKfS0_PfjjjE2Bs+92];
	fma.rn.f32 	%f151, %f99, %f150, %f368;
	ld.shared.f32 	%f152, [_ZZ36shared_mem_thread_tiling_gemm_kernelPKfS0_PfjjjE2Bs+96];
	fma.rn.f32 	%f153, %f99, %f152, %f367;
	ld.shared.f32 	%f154, [_ZZ36shared_mem_thread_tiling_gemm_kernelPKfS0_PfjjjE2Bs+100];
	fma.rn.f32 	%f155, %f99, %f154, %f366;
	ld.shared.f32 	%f156, [_ZZ36shared_mem_thread_tiling_gemm_kernelPKfS0_PfjjjE2Bs+104];
	fma.rn.f32 	%f157, %f99, %f156, %f365;
	ld.shared.f32 	%f158, [_ZZ36shared_mem_thread_tiling_gemm_kernelPKfS0_PfjjjE2Bs+108];
	fma.rn.f32 	%f159, %f99, %f158, %f364;
	ld.shared.f32 	%f160, [_ZZ36shared_mem_thread_tiling_gemm_kernelPKfS0_PfjjjE2Bs+112];
	fma.rn.f32 	%f161, %f99, %f160, %f363;
	ld.shared.f32 	%f162, [_ZZ36shared_mem_thread_tiling_gemm_kernelPKfS0_PfjjjE2Bs+116];
	fma.rn.f32 	%f163, %f99, %f162, %f362;
	ld.shared.f32 	%f164, [_ZZ36shared_mem_thread_tiling_gemm_kernelPKfS0_PfjjjE2Bs+120];
	fma.rn.f32 	%f165, %f99, %f164, %f361;
	ld.shared.f32 	%f166, [_ZZ36shared_mem_thread_tiling_gemm_kernelPKfS0_PfjjjE2Bs+124];
	fma.rn.f32 	%f167, %f99, %f166, %f360;
	ld.shared.f32 	%f168, [_ZZ36shared_mem_thread_tiling_gemm_kernelPKfS0_PfjjjE2Bs+128];
	fma.rn.f32 	%f169, %f100, %f168, %f105;
	ld.shared.f32 	%f170, [_ZZ36shared_mem_thread_tiling_gemm_kernelPKfS0_PfjjjE2Bs+132];
	fma.rn.f32 	%f171, %f100, %f170, %f107;
	ld.shared.f32 	%f172, [_ZZ36shared_mem_thread_tiling_gemm_kernelPKfS0_PfjjjE2Bs+136];
	fma.rn.f32 	%f173, %f100, %f172, %f109;
	ld.shared.f32 	%f174, [_ZZ36shared_mem_thread_tiling_gemm_kernelPKfS0_PfjjjE2Bs+140];
	fma.rn.f32 	%f175, %f100, %f174, %f111;
	ld.shared.f32 	%f176, [_ZZ36shared_mem_thread_tiling_gemm_kernelPKfS0_PfjjjE2Bs+144];
	fma.rn.f32 	%f177, %f100, %f176, %f113;
	ld.shared.f32 	%f178, [_ZZ36shared_mem_thread_tiling_gemm_kernelPKfS0_PfjjjE2Bs+148];
	fma.rn.f32 	%f179, %f100, %f178, %f115;
	ld.shared.f32 	%f180, [_ZZ36shared_mem_thread_tiling_gemm_kernelPKfS0_PfjjjE2Bs+152];
	fma.rn.f32 	%f181, %f100, %f180, %f117;
	ld.shared.f32 	%f182, [_ZZ36shared_mem_thread_tiling_gemm_kernelPKfS0_PfjjjE2Bs+156];
	fma.rn.f32 	%f183, %f100, %f182, %f119;
	ld.shared.f32 	%f184, [_ZZ36shared_mem_thread_tiling_gemm_kernelPKfS0_PfjjjE2Bs+160];
	fma.rn.f32 	%f185, %f100, %f184, %f121;
	ld.shared.f32 	%f186, [_ZZ36shared_mem_thread_tiling_gemm_kernelPKfS0_PfjjjE2Bs+164];
	fma.rn.f32 	%f187, %f100, %f186, %f123;
	ld.shared.f32 	%f188, [_ZZ36shared_mem_thread_tiling_gemm_kernelPKfS0_PfjjjE2Bs+168];
	fma.rn.f32 	%f189, %f100, %f188, %f125;
	ld.shared.f32 	%f190, [_ZZ36shared_mem_thread_tiling_gemm_kernelPKfS0_PfjjjE2Bs+172];
	fma.rn.f32 	%f191, %f100, %f190, %f127;
	ld.shared.f32 	%f192, [_ZZ36shared_mem_thread_tiling_gemm_kernelPKfS0_PfjjjE2Bs+176];
	fma.rn.f32 	%f193, %f100, %f192, %f129;
	ld.shared.f32 	%f194, [_ZZ36shared_mem_thread_tiling_gemm_kernelPKfS0_PfjjjE2Bs+180];
	fma.rn.f32 	%f195, %f100, %f194, %f131;
	ld.shared.f32 	%f196, [_ZZ36shared_mem_thread_tiling_gemm_kernelPKfS0_PfjjjE2Bs+184];
	fma.rn.f32 	%f197, %f100, %f196, %f133;
	ld.shared.f32 	%f198, [_ZZ36shared_mem_thread_tiling_gemm_kernelPKfS0_PfjjjE2Bs+188];
	fma.rn.f32 	%f199, %f100, %f198, %f135;
	ld.shared.f32 	%f200, [_ZZ36shared_mem_thread_tiling_gemm_kernelPKfS0_PfjjjE2Bs+192];
	fma.rn.f32 	%f201, %f100, %f200, %f137;
	ld.shared.f32 	%f202, [_ZZ36shared_mem_thread_tiling_gemm_kernelPKfS0_PfjjjE2Bs+196];
	fma.rn.f32 	%f203, %f100, %f202, %f139;
	ld.shared.f32 	%f204, [_ZZ36shared_mem_thread_tiling_gemm_kernelPKfS0_PfjjjE2Bs+200];
	fma.rn.f32 	%f205, %f100, %f204, %f141;
	ld.shared.f32 	%f206, [_ZZ36shared_mem_thread_tiling_gemm_kernelPKfS0_PfjjjE2Bs+204];
	fma.rn.f32 	%f207, %f100, %f206, %f143;
	ld.shared.f32 	%f208, [_ZZ36shared_mem_thread_tiling_gemm_kernelPKfS0_PfjjjE2Bs+208];
	fma.rn.f32 	%f209, %f100, %f208, %f145;
	ld.shared.f32 	%f210, [_ZZ36shared_mem_thread_tiling_gemm_kernelPKfS0_PfjjjE2Bs+212];
	fma.rn.f32 	%f211, %f100, %f210, %f147;
	ld.shared.f32 	%f212, [_ZZ36shared_mem_thread_tiling_gemm_kernelPKfS0_PfjjjE2Bs+216];
	fma.rn.f32 	%f213, %f100, %f212, %f149;
	ld.shared.f32 	%f214, [_ZZ36shared_mem_thread_tiling_gemm_kernelPKfS0_PfjjjE2Bs+220];
	fma.rn.f32 	%f215, %f100, %f214, %f151;
	ld.shared.f32 	%f216, [_ZZ36shared_mem_thread_tiling_gemm_kernelPKfS0_PfjjjE2Bs+224];
	fma.rn.f32 	%f217, %f100, %f216, %f153;
	ld.shared.f32 	%f218, [_ZZ36shared_mem_thread_tiling_gemm_kernelPKfS0_PfjjjE2Bs+228];
	fma.rn.f32 	%f219, %f100, %f218, %f155;
	ld.shared.f32 	%f220, [_ZZ36shared_mem_thread_tiling_gemm_kernelPKfS0_PfjjjE2Bs+232];
	fma.rn.f32 	%f221, %f100, %f220, %f157;
	ld.shared.f32 	%f222, [_ZZ36shared_mem_thread_tiling_gemm_kernelPKfS0_PfjjjE2Bs+236];
	fma.rn.f32 	%f223, %f100, %f222, %f159;
	ld.shared.f32 	%f224, [_ZZ36shared_mem_thread_tiling_gemm_kernelPKfS0_PfjjjE2Bs+240];
	fma.rn.f32 	%f225, %f100, %f224, %f161;
	ld.shared.f32 	%f226, [_ZZ36shared_mem_thread_tiling_gemm_kernelPKfS0_PfjjjE2Bs+244];
	fma.rn.f32 	%f227, %f100, %f226, %f163;
	ld.shared.f32 	%f228, [_ZZ36shared_mem_thread_tiling_gemm_kernelPKfS0_PfjjjE2Bs+248];
	fma.rn.f32 	%f229, %f100, %f228, %f165;
	ld.shared.f32 	%f230, [_ZZ36shared_mem_thread_tiling_gemm_kernelPKfS0_PfjjjE2Bs+252];
	fma.rn.f32 	%f231, %f100, %f230, %f167;
	ld.shared.f32 	%f232, [_ZZ36shared_mem_thread_tiling_gemm_kernelPKfS0_PfjjjE2Bs+256];
	fma.rn.f32 	%f233, %f101, %f232, %f169;
	ld.shared.f32 	%f234, [_ZZ36shared_mem_thread_tiling_gemm_kernelPKfS0_PfjjjE2Bs+260];
	fma.rn.f32 	%f235, %f101, %f234, %f171;
	ld.shared.f32 	%f236, [_ZZ36shared_mem_thread_tiling_gemm_kernelPKfS0_PfjjjE2Bs+264];
	fma.rn.f32 	%f237, %f101, %f236, %f173;
	ld.shared.f32 	%f238, [_ZZ36shared_mem_thread_tiling_gemm_kernelPKfS0_PfjjjE2Bs+268];
	fma.rn.f32 	%f239, %f101, %f238, %f175;
	ld.shared.f32 	%f240, [_ZZ36shared_mem_thread_tiling_gemm_kernelPKfS0_PfjjjE2Bs+272];
	fma.rn.f32 	%f241, %f101, %f240, %f177;
	ld.shared.f32 	%f242, [_ZZ36shared_mem_thread_tiling_gemm_kernelPKfS0_PfjjjE2Bs+276];
	fma.rn.f32 	%f243, %f101, %f242, %f179;
	ld.shared.f32 	%f244, [_ZZ36shared_mem_thread_tiling_gemm_kernelPKfS0_PfjjjE2Bs+280];
	fma.rn.f32 	%f245, %f101, %f244, %f181;
	ld.shared.f32 	%f246, [_ZZ36shared_mem_thread_tiling_gemm_kernelPKfS0_PfjjjE2Bs+284];
	fma.rn.f32 	%f247, %f101, %f246, %f183;
	ld.shared.f32 	%f248, [_ZZ36shared_mem_thread_tiling_gemm_kernelPKfS0_PfjjjE2Bs+288];
	fma.rn.f32 	%f249, %f101, %f248, %f185;
	ld.shared.f32 	%f250, [_ZZ36shared_mem_thread_tiling_gemm_kernelPKfS0_PfjjjE2Bs+292];
	fma.rn.f32 	%f251, %f101, %f250, %f187;
	ld.shared.f32 	%f252, [_ZZ36shared_mem_thread_tiling_gemm_kernelPKfS0_PfjjjE2Bs+296];
	fma.rn.f32 	%f253, %f101, %f252, %f189;
	ld.shared.f32 	%f254, [_ZZ36shared_mem_thread_tiling_gemm_kernelPKfS0_PfjjjE2Bs+300];
	fma.rn.f32 	%f255, %f101, %f254, %f191;
	ld.shared.f32 	%f256, [_ZZ36shared_mem_thread_tiling_gemm_kernelPKfS0_PfjjjE2Bs+304];
	fma.rn.f32 	%f257, %f101, %f256, %f193;
	ld.shared.f32 	%f258, [_ZZ36shared_mem_thread_tiling_gemm_kernelPKfS0_PfjjjE2Bs+308];
	fma.rn.f32 	%f259, %f101, %f258, %f195;
	ld.shared.f32 	%f260, [_ZZ36shared_mem_thread_tiling_gemm_kernelPKfS0_PfjjjE2Bs+312];
	fma.rn.f32 	%f261, %f101, %f260, %f197;
	ld.shared.f32 	%f262, [_ZZ36shared_mem_thread_tiling_gemm_kernelPKfS0_PfjjjE2Bs+316];
	fma.rn.f32 	%f263, %f101, %f262, %f199;
	ld.shared.f32 	%f264, [_ZZ36shared_mem_thread_tiling_gemm_kernelPKfS0_PfjjjE2Bs+320];
	fma.rn.f32 	%f265, %f101, %f264, %f201;
	ld.shared.f32 	%f266, [_ZZ36shared_mem_thread_tiling_gemm_kernelPKfS0_PfjjjE2Bs+324];
	fma.rn.f32 	%f267, %f101, %f266, %f203;
	ld.shared.f32 	%f268, [_ZZ36shared_mem_thread_tiling_gemm_kernelPKfS0_PfjjjE2Bs+328];
	fma.rn.f32 	%f269, %f101, %f268, %f205;
	ld.shared.f32 	%f270, [_ZZ36shared_mem_thread_tiling_gemm_kernelPKfS0_PfjjjE2Bs+332];
	fma.rn.f32 	%f271, %f101, %f270, %f207;
	ld.shared.f32 	%f272, [_ZZ36shared_mem_thread_tiling_gemm_kernelPKfS0_PfjjjE2Bs+336];
	fma.rn.f32 	%f273, %f101, %f272, %f209;
	ld.shared.f32 	%f274, [_ZZ36shared_mem_thread_tiling_gemm_kernelPKfS0_PfjjjE2Bs+340];
	fma.rn.f32 	%f275, %f101, %f274, %f211;
	ld.shared.f32 	%f276, [_ZZ36shared_mem_thread_tiling_gemm_kernelPKfS0_PfjjjE2Bs+344];
	fma.rn.f32 	%f277, %f101, %f276, %f213;
	ld.shared.f32 	%f278, [_ZZ36shared_mem_thread_tiling_gemm_kernelPKfS0_PfjjjE2Bs+348];
	fma.rn.f32 	%f279, %f101, %f278, %f215;
	ld.shared.f32 	%f280, [_ZZ36shared_mem_thread_tiling_gemm_kernelPKfS0_PfjjjE2Bs+352];
	fma.rn.f32 	%f281, %f101, %f280, %f217;
	ld.shared.f32 	%f282, [_ZZ36shared_mem_thread_tiling_gemm_kernelPKfS0_PfjjjE2Bs+356];
	fma.rn.f32 	%f283, %f101, %f282, %f219;
	ld.shared.f32 	%f284, [_ZZ36shared_mem_thread_tiling_gemm_kernelPKfS0_PfjjjE2Bs+360];
	fma.rn.f32 	%f285, %f101, %f284, %f221;
	ld.shared.f32 	%f286, [_ZZ36shared_mem_thread_tiling_gemm_kernelPKfS0_PfjjjE2Bs+364];
	fma.rn.f32 	%f287, %f101, %f286, %f223;
	ld.shared.f32 	%f288, [_ZZ36shared_mem_thread_tiling_gemm_kernelPKfS0_PfjjjE2Bs+368];
	fma.rn.f32 	%f289, %f101, %f288, %f225;
	ld.shared.f32 	%f290, [_ZZ36shared_mem_thread_tiling_gemm_kernelPKfS0_PfjjjE2Bs+372];
	fma.rn.f32 	%f291, %f101, %f290, %f227;
	ld.shared.f32 	%f292, [_ZZ36shared_mem_thread_tiling_gemm_kernelPKfS0_PfjjjE2Bs+376];
	fma.rn.f32 	%f293, %f101, %f292, %f229;
	ld.shared.f32 	%f294, [_ZZ36shared_mem_thread_tiling_gemm_kernelPKfS0_PfjjjE2Bs+380];
	fma.rn.f32 	%f295, %f101, %f294, %f231;
	ld.shared.f32 	%f296, [_ZZ36shared_mem_thread_tiling_gemm_kernelPKfS0_PfjjjE2Bs+384];
	fma.rn.f32 	%f391, %f102, %f296, %f233;
	ld.shared.f32 	%f297, [_ZZ36shared_mem_thread_tiling_gemm_kernelPKfS0_PfjjjE2Bs+388];
	fma.rn.f32 	%f390, %f102, %f297, %f235;
	ld.shared.f32 	%f298, [_ZZ36shared_mem_thread_tiling_gemm_kernelPKfS0_PfjjjE2Bs+392];
	fma.rn.f32 	%f389, %f102, %f298, %f237;
	ld.shared.f32 	%f299, [_ZZ36shared_mem_thread_tiling_gemm_kernelPKfS0_PfjjjE2Bs+396];
	fma.rn.f32 	%f388, %f102, %f299, %f239;
	ld.shared.f32 	%f300, [_ZZ36shared_mem_thread_tiling_gemm_kernelPKfS0_PfjjjE2Bs+400];
	fma.rn.f32 	%f387, %f102, %f300, %f241;
	ld.shared.f32 	%f301, [_ZZ36shared_mem_thread_tiling_gemm_kernelPKfS0_PfjjjE2Bs+404];
	fma.rn.f32 	%f386, %f102, %f301, %f243;
	ld.shared.f32 	%f302, [_ZZ36shared_mem_thread_tiling_gemm_kernelPKfS0_PfjjjE2Bs+408];
	fma.rn.f32 	%f385, %f102, %f302, %f245;
	ld.shared.f32 	%f303, [_ZZ36shared_mem_thread_tiling_gemm_kernelPKfS0_PfjjjE2Bs+412];
	fma.rn.f32 	%f384, %f102, %f303, %f247;
	ld.shared.f32 	%f304, [_ZZ36shared_mem_thread_tiling_gemm_kernelPKfS0_PfjjjE2Bs+416];
	fma.rn.f32 	%f383, %f102, %f304, %f249;
	ld.shared.f32 	%f305, [_ZZ36shared_mem_thread_tiling_gemm_kernelPKfS0_PfjjjE2Bs+420];
	fma.rn.f32 	%f382, %f102, %f305, %f251;
	ld.shared.f32 	%f306, [_ZZ36shared_mem_thread_tiling_gemm_kernelPKfS0_PfjjjE2Bs+424];
	fma.rn.f32 	%f381, %f102, %f306, %f253;
	ld.shared.f32 	%f307, [_ZZ36shared_mem_thread_tiling_gemm_kernelPKfS0_PfjjjE2Bs+428];
	fma.rn.f32 	%f380, %f102, %f307, %f255;
	ld.shared.f32 	%f308, [_ZZ36shared_mem_thread_tiling_gemm_kernelPKfS0_PfjjjE2Bs+432];
	fma.rn.f32 	%f379, %f102, %f308, %f257;
	ld.shared.f32 	%f309, [_ZZ36shared_mem_thread_tiling_gemm_kernelPKfS0_PfjjjE2Bs+436];
	fma.rn.f32 	%f378, %f102, %f309, %f259;
	ld.shared.f32 	%f310, [_ZZ36shared_mem_thread_tiling_gemm_kernelPKfS0_PfjjjE2Bs+440];
	fma.rn.f32 	%f377, %f102, %f310, %f261;
	ld.shared.f32 	%f311, [_ZZ36shared_mem_thread_tiling_gemm_kernelPKfS0_PfjjjE2Bs+444];
	fma.rn.f32 	%f376, %f102, %f311, %f263;
	ld.shared.f32 	%f312, [_ZZ36shared_mem_thread_tiling_gemm_kernelPKfS0_PfjjjE2Bs+448];
	fma.rn.f32 	%f375, %f102, %f312, %f265;
	ld.shared.f32 	%f313, [_ZZ36shared_mem_thread_tiling_gemm_kernelPKfS0_PfjjjE2Bs+452];
	fma.rn.f32 	%f374, %f102, %f313, %f267;
	ld.shared.f32 	%f314, [_ZZ36shared_mem_thread_tiling_gemm_kernelPKfS0_PfjjjE2Bs+456];
	fma.rn.f32 	%f373, %f102, %f314, %f269;
	ld.shared.f32 	%f315, [_ZZ36shared_mem_thread_tiling_gemm_kernelPKfS0_PfjjjE2Bs+460];
	fma.rn.f32 	%f372, %f102, %f315, %f271;
	ld.shared.f32 	%f316, [_ZZ36shared_mem_thread_tiling_gemm_kernelPKfS0_PfjjjE2Bs+464];
	fma.rn.f32 	%f371, %f102, %f316, %f273;
	ld.shared.f32 	%f317, [_ZZ36shared_mem_thread_tiling_gemm_kernelPKfS0_PfjjjE2Bs+468];
	fma.rn.f32 	%f370, %f102, %f317, %f275;
	ld.shared.f32 	%f318, [_ZZ36shared_mem_thread_tiling_gemm_kernelPKfS0_PfjjjE2Bs+472];
	fma.rn.f32 	%f369, %f102, %f318, %f277;
	ld.shared.f32 	%f319, [_ZZ36shared_mem_thread_tiling_gemm_kernelPKfS0_PfjjjE2Bs+476];
	fma.rn.f32 	%f368, %f102, %f319, %f279;
	ld.shared.f32 	%f320, [_ZZ36shared_mem_thread_tiling_gemm_kernelPKfS0_PfjjjE2Bs+480];
	fma.rn.f32 	%f367, %f102, %f320, %f281;
	ld.shared.f32 	%f321, [_ZZ36shared_mem_thread_tiling_gemm_kernelPKfS0_PfjjjE2Bs+484];
	fma.rn.f32 	%f366, %f102, %f321, %f283;
	ld.shared.f32 	%f322, [_ZZ36shared_mem_thread_tiling_gemm_kernelPKfS0_PfjjjE2Bs+488];
	fma.rn.f32 	%f365, %f102, %f322, %f285;
	ld.shared.f32 	%f323, [_ZZ36shared_mem_thread_tiling_gemm_kernelPKfS0_PfjjjE2Bs+492];
	fma.rn.f32 	%f364, %f102, %f323, %f287;
	ld.shared.f32 	%f324, [_ZZ36shared_mem_thread_tiling_gemm_kernelPKfS0_PfjjjE2Bs+496];
	fma.rn.f32 	%f363, %f102, %f324, %f289;
	ld.shared.f32 	%f325, [_ZZ36shared_mem_thread_tiling_gemm_kernelPKfS0_PfjjjE2Bs+500];
	fma.rn.f32 	%f362, %f102, %f325, %f291;
	ld.shared.f32 	%f326, [_ZZ36shared_mem_thread_tiling_gemm_kernelPKfS0_PfjjjE2Bs+504];
	fma.rn.f32 	%f361, %f102, %f326, %f293;
	ld.shared.f32 	%f327, [_ZZ36shared_mem_thread_tiling_gemm_kernelPKfS0_PfjjjE2Bs+508];
	fma.rn.f32 	%f360, %f102, %f327, %f295;
	bar.sync 	0;
	add.s32 	%r69, %r69, 4;
	shl.b32 	%r30, %r12, 2;
	add.s32 	%r68, %r68, %r30;
	add.s32 	%r11, %r67, 4;
	add.s32 	%r31, %r67, 3;
	setp.lt.u32 	%p2, %r31, %r13;
	mov.u32 	%r67, %r11;
	@%p2 bra 	$L__BB0_2;
$L__BB0_3:
	ld.param.u64 	%rd83, [_Z36shared_mem_thread_tiling_gemm_kernelPKfS0_Pfjjj_param_2];
	shl.b32 	%r32, %r1, 7;
	add.s32 	%r33, %r32, %r3;
	shl.b32 	%r34, %r2, 5;
	mad.lo.s32 	%r35, %r12, %r33, %r34;
	cvta.to.global.u64 	%rd16, %rd83;
	mul.wide.u32 	%rd17, %r35, 4;
	add.s64 	%rd18, %rd16, %rd17;
	st.global.f32 	[%rd18], %f391;
	add.s32 	%r36, %r35, 1;
	mul.wide.u32 	%rd19, %r36, 4;
	add.s64 	%rd20, %rd16, %rd19;
	st.global.f32 	[%rd20], %f390;
	add.s32 	%r37, %r35, 2;
	mul.wide.u32 	%rd21, %r37, 4;
	add.s64 	%rd22, %rd16, %rd21;
	st.global.f32 	[%rd22], %f389;
	add.s32 	%r38, %r35, 3;
	mul.wide.u32 	%rd23, %r38, 4;
	add.s64 	%rd24, %rd16, %rd23;
	st.global.f32 	[%rd24], %f388;
	add.s32 	%r39, %r35, 4;
	mul.wide.u32 	%rd25, %r39, 4;
	add.s64 	%rd26, %rd16, %rd25;
	st.global.f32 	[%rd26], %f387;
	add.s32 	%r40, %r35, 5;
	mul.wide.u32 	%rd27, %r40, 4;
	add.s64 	%rd28, %rd16, %rd27;
	st.global.f32 	[%rd28], %f386;
	add.s32 	%r41, %r35, 6;
	mul.wide.u32 	%rd29, %r41, 4;
	add.s64 	%rd30, %rd16, %rd29;
	st.global.f32 	[%rd30], %f385;
	add.s32 	%r42, %r35, 7;
	mul.wide.u32 	%rd31, %r42, 4;
	add.s64 	%rd32, %rd16, %rd31;
	st.global.f32 	[%rd32], %f384;
	add.s32 	%r43, %r35, 8;
	mul.wide.u32 	%rd33, %r43, 4;
	add.s64 	%rd34, %rd16, %rd33;
	st.global.f32 	[%rd34], %f383;
	add.s32 	%r44, %r35, 9;
	mul.wide.u32 	%rd35, %r44, 4;
	add.s64 	%rd36, %rd16, %rd35;
	st.global.f32 	[%rd36], %f382;
	add.s32 	%r45, %r35, 10;
	mul.wide.u32 	%rd37, %r45, 4;
	add.s64 	%rd38, %rd16, %rd37;
	st.global.f32 	[%rd38], %f381;
	add.s32 	%r46, %r35, 11;
	mul.wide.u32 	%rd39, %r46, 4;
	add.s64 	%rd40, %rd16, %rd39;
	st.global.f32 	[%rd40], %f380;
	add.s32 	%r47, %r35, 12;
	mul.wide.u32 	%rd41, %r47, 4;
	add.s64 	%rd42, %rd16, %rd41;
	st.global.f32 	[%rd42], %f379;
	add.s32 	%r48, %r35, 13;
	mul.wide.u32 	%rd43, %r48, 4;
	add.s64 	%rd44, %rd16, %rd43;
	st.global.f32 	[%rd44], %f378;
	add.s32 	%r49, %r35, 14;
	mul.wide.u32 	%rd45, %r49, 4;
	add.s64 	%rd46, %rd16, %rd45;
	st.global.f32 	[%rd46], %f377;
	add.s32 	%r50, %r35, 15;
	mul.wide.u32 	%rd47, %r50, 4;
	add.s64 	%rd48, %rd16, %rd47;
	st.global.f32 	[%rd48], %f376;
	add.s32 	%r51, %r35, 16;
	mul.wide.u32 	%rd49, %r51, 4;
	add.s64 	%rd50, %rd16, %rd49;
	st.global.f32 	[%rd50], %f375;
	add.s32 	%r52, %r35, 17;
	mul.wide.u32 	%rd51, %r52, 4;
	add.s64 	%rd52, %rd16, %rd51;
	st.global.f32 	[%rd52], %f374;
	add.s32 	%r53, %r35, 18;
	mul.wide.u32 	%rd53, %r53, 4;
	add.s64 	%rd54, %rd16, %rd53;
	st.global.f32 	[%rd54], %f373;
	add.s32 	%r54, %r35, 19;
	mul.wide.u32 	%rd55, %r54, 4;
	add.s64 	%rd56, %rd16, %rd55;
	st.global.f32 	[%rd56], %f372;
	add.s32 	%r55, %r35, 20;
	mul.wide.u32 	%rd57, %r55, 4;
	add.s64 	%rd58, %rd16, %rd57;
	st.global.f32 	[%rd58], %f371;
	add.s32 	%r56, %r35, 21;
	mul.wide.u32 	%rd59, %r56, 4;
	add.s64 	%rd60, %rd16, %rd59;
	st.global.f32 	[%rd60], %f370;
	add.s32 	%r57, %r35, 22;
	mul.wide.u32 	%rd61, %r57, 4;
	add.s64 	%rd62, %rd16, %rd61;
	st.global.f32 	[%rd62], %f369;
	add.s32 	%r58, %r35, 23;
	mul.wide.u32 	%rd63, %r58, 4;
	add.s64 	%rd64, %rd16, %rd63;
	st.global.f32 	[%rd64], %f368;
	add.s32 	%r59, %r35, 24;
	mul.wide.u32 	%rd65, %r59, 4;
	add.s64 	%rd66, %rd16, %rd65;
	st.global.f32 	[%rd66], %f367;
	add.s32 	%r60, %r35, 25;
	mul.wide.u32 	%rd67, %r60, 4;
	add.s64 	%rd68, %rd16, %rd67;
	st.global.f32 	[%rd68], %f366;
	add.s32 	%r61, %r35, 26;
	mul.wide.u32 	%rd69, %r61, 4;
	add.s64 	%rd70, %rd16, %rd69;
	st.global.f32 	[%rd70], %f365;
	add.s32 	%r62, %r35, 27;
	mul.wide.u32 	%rd71, %r62, 4;
	add.s64 	%rd72, %rd16, %rd71;
	st.global.f32 	[%rd72], %f364;
	add.s32 	%r63, %r35, 28;
	mul.wide.u32 	%rd73, %r63, 4;
	add.s64 	%rd74, %rd16, %rd73;
	st.global.f32 	[%rd74], %f363;
	add.s32 	%r64, %r35, 29;
	mul.wide.u32 	%rd75, %r64, 4;
	add.s64 	%rd76, %rd16, %rd75;
	st.global.f32 	[%rd76], %f362;
	add.s32 	%r65, %r35, 30;
	mul.wide.u32 	%rd77, %r65, 4;
	add.s64 	%rd78, %rd16, %rd77;
	st.global.f32 	[%rd78], %f361;
	add.s32 	%r66, %r35, 31;
	mul.wide.u32 	%rd79, %r66, 4;
	add.s64 	%rd80, %rd16, %rd79;
	st.global.f32 	[%rd80], %f360;
	ret;

}


// ===== COMPILED SASS (sm_100) =====

	.target	sm_100

	.elftype	@"ET_EXEC"


//--------------------- .note.nv.tkinfo           --------------------------
	.section	.note.nv.tkinfo,"",@"SHT_NOTE"
	.sectionflags	@"SHF_NOTE_NV_TKINFO"
	.tkinfo
        /*0018*/ 	.word	0x00000002
        /*0030*/ 	.string	""
        /*0030*/ 	.string	"ptxas"
        /*0030*/ 	.string	"Cuda compilation tools, release 13.0, V13.0.88"
        /*0030*/ 	.string	"Build cuda_13.0.r13.0/compiler.36424714_0"
        /*0030*/ 	.string	"-arch sm_100 -m 64 "



//--------------------- .note.nv.cuinfo           --------------------------
	.section	.note.nv.cuinfo,"",@"SHT_NOTE"
	.sectionflags	@"SHF_NOTE_NV_CUINFO"
        /*0018*/ 	.short	0x0002
        /*001a*/ 	.short	0x0064
        /*001c*/ 	.short	0x0082
	.zero		2


//--------------------- .nv.info                  --------------------------
	.section	.nv.info,"",@"SHT_CUDA_INFO"
	.align	4


	//----- nvinfo : EIATTR_REGCOUNT
	.align		4
        /*0000*/ 	.byte	0x04, 0x2f
        /*0002*/ 	.short	(.L_1 - .L_0)
	.align		4
.L_0:
        /*0004*/ 	.word	index@(_Z36shared_mem_thread_tiling_gemm_kernelPKfS0_Pfjjj)
        /*0008*/ 	.word	0x00000046


	//----- nvinfo : EIATTR_FRAME_SIZE
	.align		4
.L_1:
        /*000c*/ 	.byte	0x04, 0x11
        /*000e*/ 	.short	(.L_3 - .L_2)
	.align		4
.L_2:
        /*0010*/ 	.word	index@(_Z36shared_mem_thread_tiling_gemm_kernelPKfS0_Pfjjj)
        /*0014*/ 	.word	0x00000000


	//----- nvinfo : EIATTR_MIN_STACK_SIZE
	.align		4
.L_3:
        /*0018*/ 	.byte	0x04, 0x12
        /*001a*/ 	.short	(.L_5 - .L_4)
	.align		4
.L_4:
        /*001c*/ 	.word	index@(_Z36shared_mem_thread_tiling_gemm_kernelPKfS0_Pfjjj)
        /*0020*/ 	.word	0x00000000
.L_5:


//--------------------- .nv.compat                --------------------------
	.section	.nv.compat,"",@"SHT_CUDA_COMPAT_INFO"
	.align	4
        /*0000*/ 	.byte	0x02, 0x09, 0x00, 0x00, 0x02, 0x02, 0x01, 0x00, 0x02, 0x05, 0x05, 0x00, 0x03, 0x07, 0x01, 0x01
        /*0010*/ 	.byte	0x02, 0x03, 0x00, 0x00, 0x02, 0x06, 0x01, 0x00, 0x04, 0x0b, 0x08, 0x00, 0x09, 0x00, 0x00, 0x00
        /*0020*/ 	.byte	0x00, 0x00, 0x00, 0x00


//--------------------- .nv.info._Z36shared_mem_thread_tiling_gemm_kernelPKfS0_Pfjjj --------------------------
	.section	.nv.info._Z36shared_mem_thread_tiling_gemm_kernelPKfS0_Pfjjj,"",@"SHT_CUDA_INFO"
	.sectionflags	@""
	.align	4


	//----- nvinfo : EIATTR_CUDA_API_VERSION
	.align		4
        /*0000*/ 	.byte	0x04, 0x37
        /*0002*/ 	.short	(.L_7 - .L_6)
.L_6:
        /*0004*/ 	.word	0x00000082


	//----- nvinfo : EIATTR_KPARAM_INFO
	.align		4
.L_7:
        /*0008*/ 	.byte	0x04, 0x17
        /*000a*/ 	.short	(.L_9 - .L_8)
.L_8:
        /*000c*/ 	.word	0x00000000
        /*0010*/ 	.short	0x0005
        /*0012*/ 	.short	0x0020
        /*0014*/ 	.byte	0x00, 0xf0, 0x11, 0x00


	//----- nvinfo : EIATTR_KPARAM_INFO
	.align		4
.L_9:
        /*0018*/ 	.byte	0x04, 0x17
        /*001a*/ 	.short	(.L_11 - .L_10)
.L_10:
        /*001c*/ 	.word	0x00000000
        /*0020*/ 	.short	0x0004
        /*0022*/ 	.short	0x001c
        /*0024*/ 	.byte	0x00, 0xf0, 0x11, 0x00


	//----- nvinfo : EIATTR_KPARAM_INFO
	.align		4
.L_11:
        /*0028*/ 	.byte	0x04, 0x17
        /*002a*/ 	.short	(.L_13 - .L_12)
.L_12:
        /*002c*/ 	.word	0x00000000
        /*0030*/ 	.short	0x0003
        /*0032*/ 	.short	0x0018
        /*0034*/ 	.byte	0x00, 0xf0, 0x11, 0x00


	//----- nvinfo : EIATTR_KPARAM_INFO
	.align		4
.L_13:
        /*0038*/ 	.byte	0x04, 0x17
        /*003a*/ 	.short	(.L_15 - .L_14)
.L_14:
        /*003c*/ 	.word	0x00000000
        /*0040*/ 	.short	0x0002
        /*0042*/ 	.short	0x0010
        /*0044*/ 	.byte	0x00, 0xf5, 0x21, 0x00


	//----- nvinfo : EIATTR_KPARAM_INFO
	.align		4
.L_15:
        /*0048*/ 	.byte	0x04, 0x17
        /*004a*/ 	.short	(.L_17 - .L_16)
.L_16:
        /*004c*/ 	.word	0x00000000
        /*0050*/ 	.short	0x0001
        /*0052*/ 	.short	0x0008
        /*0054*/ 	.byte	0x00, 0xf5, 0x21, 0x00


	//----- nvinfo : EIATTR_KPARAM_INFO
	.align		4
.L_17:
        /*0058*/ 	.byte	0x04, 0x17
        /*005a*/ 	.short	(.L_19 - .L_18)
.L_18:
        /*005c*/ 	.word	0x00000000
        /*0060*/ 	.short	0x0000
        /*0062*/ 	.short	0x0000
        /*0064*/ 	.byte	0x00, 0xf5, 0x21, 0x00


	//----- nvinfo : EIATTR_SPARSE_MMA_MASK
	.align		4
.L_19:
        /*0068*/ 	.byte	0x03, 0x50
        /*006a*/ 	.short	0x0000


	//----- nvinfo : EIATTR_MAXREG_COUNT
	.align		4
        /*006c*/ 	.byte	0x03, 0x1b
        /*006e*/ 	.short	0x00ff


	//----- nvinfo : EIATTR_NUM_BARRIERS
	.align		4
        /*0070*/ 	.byte	0x02, 0x4c
        /*0072*/ 	.byte	0x01
	.zero		1


	//----- nvinfo : EIATTR_MERCURY_ISA_VERSION
	.align		4
        /*0074*/ 	.byte	0x03, 0x5f
        /*0076*/ 	.short	0x0101


	//----- nvinfo : EIATTR_VRC_CTA_INIT_COUNT
	.align		4
        /*0078*/ 	.byte	0x02, 0x4a
	.zero		1
	.zero		1


	//----- nvinfo : EIATTR_EXIT_INSTR_OFFSETS
	.align		4
        /*007c*/ 	.byte	0x04, 0x1c
        /*007e*/ 	.short	(.L_21 - .L_20)


	//   ....[0]....
.L_20:
        /*0080*/ 	.word	0x00001470


	//----- nvinfo : EIATTR_CBANK_PARAM_SIZE
	.align		4
.L_21:
        /*0084*/ 	.byte	0x03, 0x19
        /*0086*/ 	.short	0x0024


	//----- nvinfo : EIATTR_PARAM_CBANK
	.align		4
        /*0088*/ 	.byte	0x04, 0x0a
        /*008a*/ 	.short	(.L_23 - .L_22)
	.align		4
.L_22:
        /*008c*/ 	.word	index@(.nv.constant0._Z36shared_mem_thread_tiling_gemm_kernelPKfS0_Pfjjj)
        /*0090*/ 	.short	0x0380
        /*0092*/ 	.short	0x0024


	//----- nvinfo : EIATTR_SW_WAR
	.align		4
.L_23:
        /*0094*/ 	.byte	0x04, 0x36
        /*0096*/ 	.short	(.L_25 - .L_24)
.L_24:
        /*0098*/ 	.word	0x00000008
.L_25:


//--------------------- .nv.callgraph             --------------------------
	.section	.nv.callgraph,"",@"SHT_CUDA_CALLGRAPH"
	.align	4
	.sectionentsize	8
	.align		4
        /*0000*/ 	.word	0x00000000
	.align		4
        /*0004*/ 	.word	0xffffffff
	.align		4
        /*0008*/ 	.word	0x00000000
	.align		4
        /*000c*/ 	.word	0xfffffffe
	.align		4
        /*0010*/ 	.word	0x00000000
	.align		4
        /*0014*/ 	.word	0xfffffffd
	.align		4
        /*0018*/ 	.word	0x00000000
	.align		4
        /*001c*/ 	.word	0xfffffffc


//--------------------- .text._Z36shared_mem_thread_tiling_gemm_kernelPKfS0_Pfjjj --------------------------
	.section	.text._Z36shared_mem_thread_tiling_gemm_kernelPKfS0_Pfjjj,"ax",@progbits
	.align	128
        .global         _Z36shared_mem_thread_tiling_gemm_kernelPKfS0_Pfjjj
        .type           _Z36shared_mem_thread_tiling_gemm_kernelPKfS0_Pfjjj,@function
        .size           _Z36shared_mem_thread_tiling_gemm_kernelPKfS0_Pfjjj,(.L_x_3 - _Z36shared_mem_thread_tiling_gemm_kernelPKfS0_Pfjjj)
        .other          _Z36shared_mem_thread_tiling_gemm_kernelPKfS0_Pfjjj,@"STO_CUDA_ENTRY STV_DEFAULT"
_Z36shared_mem_thread_tiling_gemm_kernelPKfS0_Pfjjj:
.text._Z36shared_mem_thread_tiling_gemm_kernelPKfS0_Pfjjj:
[----:B------:R-:W-:Y:S08]  /*0000*/  LDC R1, c[0x0][0x37c] ;  /* 0x0000df00ff017b82 */ /* 0x000ff00000000800 */
[----:B------:R-:W0:Y:S01]  /*0010*/  LDC R0, c[0x0][0x3a0] ;  /* 0x0000e800ff007b82 */ /* 0x000e220000000800 */
[----:B------:R-:W1:Y:S01]  /*0020*/  S2R R2, SR_CTAID.Y ;  /* 0x0000000000027919 */ /* 0x000e620000002600 */
[----:B------:R-:W2:Y:S01]  /*0030*/  LDCU.64 UR8, c[0x0][0x358] ;  /* 0x00006b00ff0877ac */ /* 0x000ea20008000a00 */
[----:B------:R-:W-:Y:S01]  /*0040*/  HFMA2 R37, -RZ, RZ, 0, 0 ;  /* 0x00000000ff257431 */ /* 0x000fe200000001ff */
[----:B------:R-:W-:Y:S01]  /*0050*/  CS2R R62, SRZ ;  /* 0x00000000003e7805 */ /* 0x000fe2000001ff00 */
[----:B------:R-:W3:Y:S01]  /*0060*/  S2R R3, SR_TID.X ;  /* 0x0000000000037919 */ /* 0x000ee20000002100 */
[----:B------:R-:W-:Y:S01]  /*0070*/  HFMA2 R64, -RZ, RZ, 0, 0 ;  /* 0x00000000ff407431 */ /* 0x000fe200000001ff */
[----:B------:R-:W-:Y:S01]  /*0080*/  CS2R R48, SRZ ;  /* 0x0000000000307805 */ /* 0x000fe2000001ff00 */
[----:B------:R-:W4:Y:S01]  /*0090*/  S2UR UR7, SR_CTAID.X ;  /* 0x00000000000779c3 */ /* 0x000f220000002500 */
[----:B------:R-:W-:-:S02]  /*00a0*/  CS2R R46, SRZ ;  /* 0x00000000002e7805 */ /* 0x000fc4000001ff00 */
[----:B------:R-:W-:Y:S02]  /*00b0*/  CS2R R38, SRZ ;  /* 0x0000000000267805 */ /* 0x000fe4000001ff00 */
[----:B------:R-:W-:Y:S02]  /*00c0*/  CS2R R50, SRZ ;  /* 0x0000000000327805 */ /* 0x000fe4000001ff00 */
[----:B------:R-:W-:Y:S02]  /*00d0*/  CS2R R56, SRZ ;  /* 0x0000000000387805 */ /* 0x000fe4000001ff00 */
[----:B------:R-:W-:Y:S02]  /*00e0*/  CS2R R52, SRZ ;  /* 0x0000000000347805 */ /* 0x000fe4000001ff00 */
[----:B------:R-:W-:Y:S02]  /*00f0*/  MOV R28, RZ ;  /* 0x000000ff001c7202 */ /* 0x000fe40000000f00 */
[----:B------:R-:W-:-:S02]  /*0100*/  CS2R R58, SRZ ;  /* 0x00000000003a7805 */ /* 0x000fc4000001ff00 */
[----:B------:R-:W-:Y:S02]  /*0110*/  CS2R R54, SRZ ;  /* 0x0000000000367805 */ /* 0x000fe4000001ff00 */
[----:B------:R-:W-:Y:S02]  /*0120*/  CS2R R32, SRZ ;  /* 0x0000000000207805 */ /* 0x000fe4000001ff00 */
[----:B------:R-:W-:Y:S02]  /*0130*/  CS2R R60, SRZ ;  /* 0x00000000003c7805 */ /* 0x000fe4000001ff00 */
[----:B------:R-:W-:Y:S02]  /*0140*/  CS2R R40, SRZ ;  /* 0x0000000000287805 */ /* 0x000fe4000001ff00 */
[----:B------:R-:W-:Y:S02]  /*0150*/  CS2R R42, SRZ ;  /* 0x00000000002a7805 */ /* 0x000fe4000001ff00 */
[----:B------:R-:W-:-:S02]  /*0160*/  CS2R R44, SRZ ;  /* 0x00000000002c7805 */ /* 0x000fc4000001ff00 */
[----:B------:R-:W-:Y:S02]  /*0170*/  MOV R35, RZ ;  /* 0x000000ff00237202 */ /* 0x000fe40000000f00 */
[----:B0-----:R-:W-:-:S13]  /*0180*/  ISETP.NE.AND P0, PT, R0, RZ, PT ;  /* 0x000000ff0000720c */ /* 0x001fda0003f05270 */
[----:B-1234-:R-:W-:Y:S05]  /*0190*/  @!P0 BRA `(.L_x_0) ;  /* 0x0000000c00248947 */ /* 0x01efea0003800000 */
[----:B------:R-:W0:Y:S01]  /*01a0*/  LDC R5, c[0x0][0x39c] ;  /* 0x0000e700ff057b82 */ /* 0x000e220000000800 */
[----:B------:R-:W-:Y:S01]  /*01b0*/  USHF.L.U32 UR4, UR7, 0x5, URZ ;  /* 0x0000000507047899 */ /* 0x000fe200080006ff */
[----:B------:R-:W-:Y:S02]  /*01c0*/  SHF.R.U32.HI R4, RZ, 0x5, R3 ;  /* 0x00000005ff047819 */ /* 0x000fe40000011603 */
[----:B------:R-:W-:Y:S02]  /*01d0*/  LEA R7, R2, R3, 0x7 ;  /* 0x0000000302077211 */ /* 0x000fe400078e38ff */
[----:B------:R-:W-:-:S03]  /*01e0*/  MOV R62, RZ ;  /* 0x000000ff003e7202 */ /* 0x000fc60000000f00 */
[----:B------:R-:W-:Y:S02]  /*01f0*/  IMAD R6, R7, R0, 0x1 ;  /* 0x0000000107067424 */ /* 0x000fe400078e0200 */
[----:B0-----:R-:W-:Y:S01]  /*0200*/  IMAD R9, R4, R5, UR4 ;  /* 0x0000000404097e24 */ /* 0x001fe2000f8e0205 */
[----:B------:R-:W-:Y:S01]  /*0210*/  LOP3.LUT R4, R3, 0x1f, RZ, 0xc0, !PT ;  /* 0x0000001f03047812 */ /* 0x000fe200078ec0ff */
[----:B------:R-:W-:-:S03]  /*0220*/  UMOV UR4, 0x1 ;  /* 0x0000000100047882 */ /* 0x000fc60000000000 */
[----:B------:R-:W-:-:S07]  /*0230*/  IADD3 R4, PT, PT, R4, R9, RZ ;  /* 0x0000000904047210 */ /* 0x000fce0007ffe0ff */
.L_x_1:
[----:B------:R-:W0:Y:S08]  /*0240*/  LDC.64 R8, c[0x0][0x388] ;  /* 0x0000e200ff087b82 */ /* 0x000e300000000a00 */
[----:B------:R-:W1:Y:S01]  /*0250*/  LDC.64 R10, c[0x0][0x380] ;  /* 0x0000e000ff0a7b82 */ /* 0x000e620000000a00 */
[----:B0-----:R-:W-:-:S05]  /*0260*/  IMAD.WIDE.U32 R16, R4, 0x4, R8 ;  /* 0x0000000404107825 */ /* 0x001fca00078e0008 */
[----:B------:R0:W2:Y:S01]  /*0270*/  LDG.E R29, desc[UR8][R16.64] ;  /* 0x00000008101d7981 */ /* 0x0000a2000c1e1900 */
[----:B------:R-:W-:-:S05]  /*0280*/  IADD3 R15, PT, PT, R6, -0x1, RZ ;  /* 0xffffffff060f7810 */ /* 0x000fca0007ffe0ff */
[----:B-1----:R-:W-:-:S05]  /*0290*/  IMAD.WIDE.U32 R14, R15, 0x4, R10 ;  /* 0x000000040f0e7825 */ /* 0x002fca00078e000a */
[----:B------:R1:W3:Y:S01]  /*02a0*/  LDG.E R36, desc[UR8][R14.64] ;  /* 0x000000080e247981 */ /* 0x0002e2000c1e1900 */
[----:B------:R-:W-:-:S05]  /*02b0*/  IMAD.WIDE.U32 R12, R6, 0x4, R10 ;  /* 0x00000004060c7825 */ /* 0x000fca00078e000a */
[----:B------:R4:W5:Y:S01]  /*02c0*/  LDG.E R34, desc[UR8][R12.64] ;  /* 0x000000080c227981 */ /* 0x000962000c1e1900 */
[----:B------:R-:W-:-:S05]  /*02d0*/  IADD3 R9, PT, PT, R6, 0x1, RZ ;  /* 0x0000000106097810 */ /* 0x000fca0007ffe0ff */
[----:B------:R-:W-:-:S06]  /*02e0*/  IMAD.WIDE.U32 R8, R9, 0x4, R10 ;  /* 0x0000000409087825 */ /* 0x000fcc00078e000a */
[----:B------:R-:W5:Y:S01]  /*02f0*/  LDG.E R8, desc[UR8][R8.64] ;  /* 0x0000000808087981 */ /* 0x000f62000c1e1900 */
[----:B------:R-:W-:Y:S01]  /*0300*/  IADD3 R7, PT, PT, R6, 0x2, RZ ;  /* 0x0000000206077810 */ /* 0x000fe20007ffe0ff */
[----:B------:R-:W4:Y:S01]  /*0310*/  S2UR UR6, SR_CgaCtaId ;  /* 0x00000000000679c3 */ /* 0x000f220000008800 */
[----:B0-----:R-:W-:Y:S01]  /*0320*/  SHF.L.U32 R16, R3, 0x2, RZ ;  /* 0x0000000203107819 */ /* 0x001fe200000006ff */
[----:B------:R-:W-:Y:S02]  /*0330*/  UMOV UR5, 0x400 ;  /* 0x0000040000057882 */ /* 0x000fe40000000000 */
[----:B------:R-:W-:Y:S01]  /*0340*/  IMAD.WIDE.U32 R10, R7, 0x4, R10 ;  /* 0x00000004070a7825 */ /* 0x000fe200078e000a */
[C---:B-1----:R-:W-:Y:S02]  /*0350*/  LOP3.LUT R14, R16.reuse, 0xf80, RZ, 0xc0, !PT ;  /* 0x00000f80100e7812 */ /* 0x042fe400078ec0ff */
[----:B------:R-:W-:Y:S02]  /*0360*/  LOP3.LUT R15, R16, 0x7c, RZ, 0xc0, !PT ;  /* 0x0000007c100f7812 */ /* 0x000fe400078ec0ff */
[----:B------:R0:W5:Y:S01]  /*0370*/  LDG.E R7, desc[UR8][R10.64] ;  /* 0x000000080a077981 */ /* 0x000162000c1e1900 */
[----:B----4-:R-:W-:-:S06]  /*0380*/  ULEA UR5, UR6, UR5, 0x18 ;  /* 0x0000000506057291 */ /* 0x010fcc000f8ec0ff */
[----:B------:R-:W-:-:S05]  /*0390*/  IADD3 R30, PT, PT, R15, UR5, R14 ;  /* 0x000000050f1e7c10 */ /* 0x000fca000fffe00e */
[----:B--2---:R-:W-:Y:S01]  /*03a0*/  STS [R30], R29 ;  /* 0x0000001d1e007388 */ /* 0x004fe20000000800 */
[----:B------:R-:W-:Y:S06]  /*03b0*/  BAR.SYNC.DEFER_BLOCKING 0x0 ;  /* 0x0000000000007b1d */ /* 0x000fec0000010000 */
[----:B------:R-:W3:Y:S04]  /*03c0*/  LDS.128 R24, [UR5+0x10] ;  /* 0x00001005ff187984 */ /* 0x000ee80008000c00 */
[----:B------:R-:W1:Y:S04]  /*03d0*/  LDS.128 R16, [UR5] ;  /* 0x00000005ff107984 */ /* 0x000e680008000c00 */
[----:B------:R-:W2:Y:S04]  /*03e0*/  LDS.128 R12, [UR5+0x20] ;  /* 0x00002005ff0c7984 */ /* 0x000ea80008000c00 */
[----:B------:R-:W4:Y:S01]  /*03f0*/  LDS.128 R20, [UR5+0x30] ;  /* 0x00003005ff147984 */ /* 0x000f220008000c00 */
[C---:B---3--:R-:W-:Y:S01]  /*0400*/  FFMA R57, R36.reuse, R24, R57 ;  /* 0x0000001824397223 */ /* 0x048fe20000000039 */
[C---:B------:R-:W-:Y:S01]  /*0410*/  FFMA R60, R36.reuse, R25, R60 ;  /* 0x00000019243c7223 */ /* 0x040fe2000000003c */
[C---:B------:R-:W-:Y:S01]  /*0420*/  FFMA R45, R36.reuse, R26, R45 ;  /* 0x0000001a242d7223 */ /* 0x040fe2000000002d */
[C---:B------:R-:W-:Y:S01]  /*0430*/  FFMA R52, R36.reuse, R27, R52 ;  /* 0x0000001b24347223 */ /* 0x040fe20000000034 */
[C---:B-1----:R-:W-:Y:S01]  /*0440*/  FFMA R35, R36.reuse, R16, R35 ;  /* 0x0000001024237223 */ /* 0x042fe20000000023 */
[C---:B------:R-:W-:Y:S01]  /*0450*/  FFMA R44, R36.reuse, R17, R44 ;  /* 0x00000011242c7223 */ /* 0x040fe2000000002c */
[C---:B------:R-:W-:Y:S01]  /*0460*/  FFMA R47, R36.reuse, R18, R47 ;  /* 0x00000012242f7223 */ /* 0x040fe2000000002f */
[C---:B------:R-:W-:Y:S01]  /*0470*/  FFMA R54, R36.reuse, R19, R54 ;  /* 0x0000001324367223 */ /* 0x040fe20000000036 */
[----:B------:R-:W1:Y:S01]  /*0480*/  LDS.128 R24, [UR5+0x50] ;  /* 0x00005005ff187984 */ /* 0x000e620008000c00 */
[C---:B--2---:R-:W-:Y:S01]  /*0490*/  FFMA R33, R36.reuse, R12, R33 ;  /* 0x0000000c24217223 */ /* 0x044fe20000000021 */
[C---:B------:R-:W-:Y:S01]  /*04a0*/  FFMA R42, R36.reuse, R13, R42 ;  /* 0x0000000d242a7223 */ /* 0x040fe2000000002a */
[C---:B------:R-:W-:Y:S01]  /*04b0*/  FFMA R43, R36.reuse, R14, R43 ;  /* 0x0000000e242b7223 */ /* 0x040fe2000000002b */
[C---:B0-----:R-:W-:Y:S01]  /*04c0*/  FFMA R10, R36.reuse, R15, R64 ;  /* 0x0000000f240a7223 */ /* 0x041fe20000000040 */
[C---:B----4-:R-:W-:Y:S01]  /*04d0*/  FFMA R11, R36.reuse, R20, R41 ;  /* 0x00000014240b7223 */ /* 0x050fe20000000029 */
[C---:B------:R-:W-:Y:S01]  /*04e0*/  FFMA R40, R36.reuse, R21, R40 ;  /* 0x0000001524287223 */ /* 0x040fe20000000028 */
[C---:B------:R-:W-:Y:S01]  /*04f0*/  FFMA R9, R36.reuse, R22, R61 ;  /* 0x0000001624097223 */ /* 0x040fe2000000003d */
[C---:B------:R-:W-:Y:S01]  /*0500*/  FFMA R32, R36.reuse, R23, R32 ;  /* 0x0000001724207223 */ /* 0x040fe20000000020 */
[----:B------:R-:W0:Y:S04]  /*0510*/  LDS.128 R16, [UR5+0x40] ;  /* 0x00004005ff107984 */ /* 0x000e280008000c00 */
[----:B------:R-:W2:Y:S04]  /*0520*/  LDS.128 R12, [UR5+0x60] ;  /* 0x00006005ff0c7984 */ /* 0x000ea80008000c00 */
[----:B------:R-:W3:Y:S01]  /*0530*/  LDS.128 R20, [UR5+0x70] ;  /* 0x00007005ff147984 */ /* 0x000ee20008000c00 */
[C---:B-1----:R-:W-:Y:S01]  /*0540*/  FFMA R61, R36.reuse, R25, R28 ;  /* 0x00000019243d7223 */ /* 0x042fe2000000001c */
[C---:B------:R-:W-:Y:S01]  /*0550*/  FFMA R59, R36.reuse, R24, R59 ;  /* 0x00000018243b7223 */ /* 0x040fe2000000003b */
[C---:B------:R-:W-:Y:S01]  /*0560*/  FFMA R53, R36.reuse, R26, R53 ;  /* 0x0000001a24357223 */ /* 0x040fe20000000035 */
[C---:B------:R-:W-:Y:S01]  /*0570*/  FFMA R56, R36.reuse, R27, R56 ;  /* 0x0000001b24387223 */ /* 0x040fe20000000038 */
[----:B------:R-:W5:Y:S04]  /*0580*/  LDS.128 R28, [UR5+0x90] ;  /* 0x00009005ff1c7984 */ /* 0x000f680008000c00 */
[----:B------:R-:W1:Y:S01]  /*0590*/  LDS.128 R24, [UR5+0xc0] ;  /* 0x0000c005ff187984 */ /* 0x000e620008000c00 */
[C---:B0-----:R-:W-:Y:S01]  /*05a0*/  FFMA R41, R36.reuse, R16, R63 ;  /* 0x0000001024297223 */ /* 0x041fe2000000003f */
[C---:B------:R-:W-:Y:S01]  /*05b0*/  FFMA R50, R36.reuse, R17, R50 ;  /* 0x0000001124327223 */ /* 0x040fe20000000032 */
[C---:B------:R-:W-:Y:S01]  /*05c0*/  FFMA R55, R36.reuse, R18, R55 ;  /* 0x0000001224377223 */ /* 0x040fe20000000037 */
[C---:B------:R-:W-:Y:S01]  /*05d0*/  FFMA R58, R36.reuse, R19, R58 ;  /* 0x00000013243a7223 */ /* 0x040fe2000000003a */
[C---:B--2---:R-:W-:Y:S01]  /*05e0*/  FFMA R39, R36.reuse, R12, R39 ;  /* 0x0000000c24277223 */ /* 0x044fe20000000027 */
[C---:B------:R-:W-:Y:S01]  /*05f0*/  FFMA R48, R36.reuse, R13, R48 ;  /* 0x0000000d24307223 */ /* 0x040fe20000000030 */
[C---:B------:R-:W-:Y:S01]  /*0600*/  FFMA R51, R36.reuse, R14, R51 ;  /* 0x0000000e24337223 */ /* 0x040fe20000000033 */
[C---:B------:R-:W-:Y:S01]  /*0610*/  FFMA R38, R36.reuse, R15, R38 ;  /* 0x0000000f24267223 */ /* 0x040fe20000000026 */
[C---:B---3--:R-:W-:Y:S01]  /*0620*/  FFMA R37, R36.reuse, R20, R37 ;  /* 0x0000001424257223 */ /* 0x048fe20000000025 */
[C---:B------:R-:W-:Y:S01]  /*0630*/  FFMA R46, R36.reuse, R21, R46 ;  /* 0x00000015242e7223 */ /* 0x040fe2000000002e */
[C---:B------:R-:W-:Y:S01]  /*0640*/  FFMA R49, R36.reuse, R22, R49 ;  /* 0x0000001624317223 */ /* 0x040fe20000000031 */
[----:B------:R-:W0:Y:S01]  /*0650*/  LDS.128 R16, [UR5+0x80] ;  /* 0x00008005ff107984 */ /* 0x000e220008000c00 */
[----:B------:R-:W-:-:S03]  /*0660*/  FFMA R36, R36, R23, R62 ;  /* 0x0000001724247223 */ /* 0x000fc6000000003e */
[----:B------:R-:W2:Y:S04]  /*0670*/  LDS.128 R12, [UR5+0xa0] ;  /* 0x0000a005ff0c7984 */ /* 0x000ea80008000c00 */
[----:B------:R-:W3:Y:S01]  /*0680*/  LDS.128 R20, [UR5+0xb0] ;  /* 0x0000b005ff147984 */ /* 0x000ee20008000c00 */
[C---:B-----5:R-:W-:Y:S01]  /*0690*/  FFMA R57, R34.reuse, R28, R57 ;  /* 0x0000001c22397223 */ /* 0x060fe20000000039 */
[C---:B------:R-:W-:Y:S01]  /*06a0*/  FFMA R60, R34.reuse, R29, R60 ;  /* 0x0000001d223c7223 */ /* 0x040fe2000000003c */
[C---:B------:R-:W-:Y:S01]  /*06b0*/  FFMA R45, R34.reuse, R30, R45 ;  /* 0x0000001e222d7223 */ /* 0x040fe2000000002d */
[C---:B------:R-:W-:Y:S01]  /*06c0*/  FFMA R52, R34.reuse, R31, R52 ;  /* 0x0000001f22347223 */ /* 0x040fe20000000034 */
[C---:B-1----:R-:W-:Y:S01]  /*06d0*/  FFMA R41, R34.reuse, R24, R41 ;  /* 0x0000001822297223 */ /* 0x042fe20000000029 */
[----:B------:R-:W1:Y:S01]  /*06e0*/  LDS.128 R28, [UR5+0xe0] ;  /* 0x0000e005ff1c7984 */ /* 0x000e620008000c00 */
[C---:B------:R-:W-:Y:S01]  /*06f0*/  FFMA R50, R34.reuse, R25, R50 ;  /* 0x0000001922327223 */ /* 0x040fe20000000032 */
[C---:B------:R-:W-:Y:S01]  /*0700*/  FFMA R55, R34.reuse, R26, R55 ;  /* 0x0000001a22377223 */ /* 0x040fe20000000037 */
[----:B------:R-:W-:-:S02]  /*0710*/  FFMA R58, R34, R27, R58 ;  /* 0x0000001b223a7223 */ /* 0x000fc4000000003a */
[----:B------:R-:W4:Y:S01]  /*0720*/  LDS.128 R24, [UR5+0x100] ;  /* 0x00010005ff187984 */ /* 0x000f220008000c00 */
        /* <DEDUP_REMOVED lines=8> */
[----:B------:R-:W0:Y:S01]  /*07b0*/  LDS.128 R16, [UR5+0xd0] ;  /* 0x0000d005ff107984 */ /* 0x000e220008000c00 */
[C---:B---3--:R-:W-:Y:S01]  /*07c0*/  FFMA R11, R34.reuse, R20, R11 ;  /* 0x00000014220b7223 */ /* 0x048fe2000000000b */
[C---:B------:R-:W-:Y:S01]  /*07d0*/  FFMA R40, R34.reuse, R21, R40 ;  /* 0x0000001522287223 */ /* 0x040fe20000000028 */
[C---:B------:R-:W-:Y:S01]  /*07e0*/  FFMA R9, R34.reuse, R22, R9 ;  /* 0x0000001622097223 */ /* 0x040fe20000000009 */
[----:B------:R-:W2:Y:S01]  /*07f0*/  LDS.128 R12, [UR5+0xf0] ;  /* 0x0000f005ff0c7984 */ /* 0x000ea20008000c00 */
[----:B------:R-:W-:-:S03]  /*0800*/  FFMA R32, R34, R23, R32 ;  /* 0x0000001722207223 */ /* 0x000fc60000000020 */
[----:B------:R-:W3:Y:S01]  /*0810*/  LDS.128 R20, [UR5+0x110] ;  /* 0x00011005ff147984 */ /* 0x000ee20008000c00 */
[C---:B-1----:R-:W-:Y:S01]  /*0820*/  FFMA R39, R34.reuse, R28, R39 ;  /* 0x0000001c22277223 */ /* 0x042fe20000000027 */
[C---:B------:R-:W-:Y:S01]  /*0830*/  FFMA R48, R34.reuse, R29, R48 ;  /* 0x0000001d22307223 */ /* 0x040fe20000000030 */
[C---:B------:R-:W-:Y:S01]  /*0840*/  FFMA R51, R34.reuse, R30, R51 ;  /* 0x0000001e22337223 */ /* 0x040fe20000000033 */
[----:B------:R-:W-:Y:S02]  /*0850*/  FFMA R38, R34, R31, R38 ;  /* 0x0000001f22267223 */ /* 0x000fe40000000026 */
[----:B------:R-:W1:Y:S01]  /*0860*/  LDS.128 R28, [UR5+0x130] ;  /* 0x00013005ff1c7984 */ /* 0x000e620008000c00 */
[C---:B----4-:R-:W-:Y:S01]  /*0870*/  FFMA R44, R8.reuse, R25, R44 ;  /* 0x00000019082c7223 */ /* 0x050fe2000000002c */
[C---:B------:R-:W-:Y:S01]  /*0880*/  FFMA R47, R8.reuse, R26, R47 ;  /* 0x0000001a082f7223 */ /* 0x040fe2000000002f */
[----:B------:R-:W-:Y:S01]  /*0890*/  FFMA R54, R8, R27, R54 ;  /* 0x0000001b08367223 */ /* 0x000fe20000000036 */
[C---:B0-----:R-:W-:Y:S01]  /*08a0*/  FFMA R59, R34.reuse, R16, R59 ;  /* 0x00000010223b7223 */ /* 0x041fe2000000003b */
[C---:B------:R-:W-:Y:S01]  /*08b0*/  FFMA R62, R34.reuse, R17, R61 ;  /* 0x00000011223e7223 */ /* 0x040fe2000000003d */
[C---:B------:R-:W-:Y:S01]  /*08c0*/  FFMA R53, R34.reuse, R18, R53 ;  /* 0x0000001222357223 */ /* 0x040fe20000000035 */
[C---:B------:R-:W-:Y:S01]  /*08d0*/  FFMA R56, R34.reuse, R19, R56 ;  /* 0x0000001322387223 */ /* 0x040fe20000000038 */
[C---:B--2---:R-:W-:Y:S01]  /*08e0*/  FFMA R37, R34.reuse, R12, R37 ;  /* 0x0000000c22257223 */ /* 0x044fe20000000025 */
[C---:B------:R-:W-:Y:S01]  /*08f0*/  FFMA R46, R34.reuse, R13, R46 ;  /* 0x0000000d222e7223 */ /* 0x040fe2000000002e */
[C---:B------:R-:W-:Y:S01]  /*0900*/  FFMA R49, R34.reuse, R14, R49 ;  /* 0x0000000e22317223 */ /* 0x040fe20000000031 */
[----:B------:R-:W-:Y:S01]  /*0910*/  FFMA R36, R34, R15, R36 ;  /* 0x0000000f22247223 */ /* 0x000fe20000000024 */
[C---:B------:R-:W-:Y:S01]  /*0920*/  FFMA R34, R8.reuse, R24, R35 ;  /* 0x0000001808227223 */ /* 0x040fe20000000023 */
[C---:B---3--:R-:W-:Y:S01]  /*0930*/  FFMA R57, R8.reuse, R20, R57 ;  /* 0x0000001408397223 */ /* 0x048fe20000000039 */
[C---:B------:R-:W-:Y:S01]  /*0940*/  FFMA R60, R8.reuse, R21, R60 ;  /* 0x00000015083c7223 */ /* 0x040fe2000000003c */
[C---:B------:R-:W-:Y:S01]  /*0950*/  FFMA R45, R8.reuse, R22, R45 ;  /* 0x00000016082d7223 */ /* 0x040fe2000000002d */
[C---:B------:R-:W-:Y:S01]  /*0960*/  FFMA R52, R8.reuse, R23, R52 ;  /* 0x0000001708347223 */ /* 0x040fe20000000034 */
[----:B------:R-:W0:Y:S04]  /*0970*/  LDS.128 R16, [UR5+0x120] ;  /* 0x00012005ff107984 */ /* 0x000e280008000c00 */
[----:B------:R-:W2:Y:S04]  /*0980*/  LDS.128 R12, [UR5+0x140] ;  /* 0x00014005ff0c7984 */ /* 0x000ea80008000c00 */
[----:B------:R-:W3:Y:S04]  /*0990*/  LDS.128 R20, [UR5+0x150] ;  /* 0x00015005ff147984 */ /* 0x000ee80008000c00 */
[----:B------:R-:W4:Y:S01]  /*09a0*/  LDS.128 R24, [UR5+0x160] ;  /* 0x00016005ff187984 */ /* 0x000f220008000c00 */
[C---:B-1----:R-:W-:Y:S01]  /*09b0*/  FFMA R11, R8.reuse, R28, R11 ;  /* 0x0000001c080b7223 */ /* 0x042fe2000000000b */
[C---:B------:R-:W-:Y:S01]  /*09c0*/  FFMA R40, R8.reuse, R29, R40 ;  /* 0x0000001d08287223 */ /* 0x040fe20000000028 */
[C---:B------:R-:W-:Y:S01]  /*09d0*/  FFMA R61, R8.reuse, R30, R9 ;  /* 0x0000001e083d7223 */ /* 0x040fe20000000009 */
[----:B------:R-:W-:-:S02]  /*09e0*/  FFMA R32, R8, R31, R32 ;  /* 0x0000001f08207223 */ /* 0x000fc40000000020 */
        /* <DEDUP_REMOVED lines=12> */
[C---:B------:R-:W-:Y:S01]  /*0ab0*/  FFMA R56, R8.reuse, R23, R56 ;  /* 0x0000001708387223 */ /* 0x040fe20000000038 */
[C---:B----4-:R-:W-:Y:S01]  /*0ac0*/  FFMA R39, R8.reuse, R24, R39 ;  /* 0x0000001808277223 */ /* 0x050fe20000000027 */
[C---:B------:R-:W-:Y:S01]  /*0ad0*/  FFMA R48, R8.reuse, R25, R48 ;  /* 0x0000001908307223 */ /* 0x040fe20000000030 */
[C---:B------:R-:W-:Y:S01]  /*0ae0*/  FFMA R51, R8.reuse, R26, R51 ;  /* 0x0000001a08337223 */ /* 0x040fe20000000033 */
[----:B------:R-:W-:Y:S01]  /*0af0*/  FFMA R38, R8, R27, R38 ;  /* 0x0000001b08267223 */ /* 0x000fe20000000026 */
        /* <DEDUP_REMOVED lines=12> */
[----:B------:R-:W-:Y:S01]  /*0bc0*/  FFMA R36, R8, R19, R36 ;  /* 0x0000001308247223 */ /* 0x000fe20000000024 */
[C---:B--2---:R-:W-:Y:S01]  /*0bd0*/  FFMA R35, R7.reuse, R12, R34 ;  /* 0x0000000c07237223 */ /* 0x044fe20000000022 */
[C---:B------:R-:W-:Y:S01]  /*0be0*/  FFMA R44, R7.reuse, R13, R44 ;  /* 0x0000000d072c7223 */ /* 0x040fe2000000002c */
[C---:B------:R-:W-:Y:S01]  /*0bf0*/  FFMA R47, R7.reuse, R14, R47 ;  /* 0x0000000e072f7223 */ /* 0x040fe2000000002f */
[C---:B------:R-:W-:Y:S01]  /*0c00*/  FFMA R54, R7.reuse, R15, R54 ;  /* 0x0000000f07367223 */ /* 0x040fe20000000036 */
[C---:B---3--:R-:W-:Y:S01]  /*0c10*/  FFMA R64, R7.reuse, R27, R10 ;  /* 0x0000001b07407223 */ /* 0x048fe2000000000a */
[----:B------:R-:W0:Y:S01]  /*0c20*/  LDS.128 R16, [UR5+0x1c0] ;  /* 0x0001c005ff107984 */ /* 0x000e220008000c00 */
[----:B----4-:R-:W-:-:S03]  /*0c30*/  FFMA R41, R7, R20, R11 ;  /* 0x0000001407297223 */ /* 0x010fc6000000000b */
[----:B------:R-:W2:Y:S04]  /*0c40*/  LDS.128 R12, [UR5+0x1e0] ;  /* 0x0001e005ff0c7984 */ /* 0x000ea80008000c00 */
[----:B------:R-:W3:Y:S01]  /*0c50*/  LDS.128 R8, [UR5+0x1f0] ;  /* 0x0001f005ff087984 */ /* 0x000ee20008000c00 */
[----:B------:R-:W-:-:S06]  /*0c60*/  UIADD3 UR5, UPT, UPT, UR4, 0x3, URZ ;  /* 0x0000000304057890 */ /* 0x000fcc000fffe0ff */
[----:B------:R-:W-:Y:S01]  /*0c70*/  ISETP.LE.U32.AND P0, PT, R0, UR5, PT ;  /* 0x0000000500007c0c */ /* 0x000fe2000bf03070 */
[----:B------:R-:W-:Y:S01]  /*0c80*/  UIADD3 UR4, UPT, UPT, UR4, 0x4, URZ ;  /* 0x0000000404047890 */ /* 0x000fe2000fffe0ff */
[C---:B-1----:R-:W-:Y:S01]  /*0c90*/  FFMA R59, R7.reuse, R28, R59 ;  /* 0x0000001c073b7223 */ /* 0x042fe2000000003b */
[C---:B------:R-:W-:Y:S01]  /*0ca0*/  FFMA R28, R7.reuse, R29, R62 ;  /* 0x0000001d071c7223 */ /* 0x040fe2000000003e */
[C---:B------:R-:W-:Y:S01]  /*0cb0*/  FFMA R33, R7.reuse, R24, R33 ;  /* 0x0000001807217223 */ /* 0x040fe20000000021 */
[C---:B------:R-:W-:Y:S01]  /*0cc0*/  FFMA R42, R7.reuse, R25, R42 ;  /* 0x00000019072a7223 */ /* 0x040fe2000000002a */
[C---:B------:R-:W-:Y:S01]  /*0cd0*/  FFMA R43, R7.reuse, R26, R43 ;  /* 0x0000001a072b7223 */ /* 0x040fe2000000002b */
[C---:B------:R-:W-:Y:S01]  /*0ce0*/  FFMA R40, R7.reuse, R21, R40 ;  /* 0x0000001507287223 */ /* 0x040fe20000000028 */
[C---:B------:R-:W-:Y:S01]  /*0cf0*/  FFMA R61, R7.reuse, R22, R61 ;  /* 0x00000016073d7223 */ /* 0x040fe2000000003d */
[C---:B------:R-:W-:Y:S01]  /*0d00*/  FFMA R32, R7.reuse, R23, R32 ;  /* 0x0000001707207223 */ /* 0x040fe20000000020 */
[C---:B------:R-:W-:Y:S01]  /*0d10*/  FFMA R53, R7.reuse, R30, R53 ;  /* 0x0000001e07357223 */ /* 0x040fe20000000035 */
[----:B------:R-:W-:Y:S01]  /*0d20*/  FFMA R56, R7, R31, R56 ;  /* 0x0000001f07387223 */ /* 0x000fe20000000038 */
[----:B------:R-:W-:-:S02]  /*0d30*/  LEA R4, R5, R4, 0x2 ;  /* 0x0000000405047211 */ /* 0x000fc400078e10ff */
[----:B------:R-:W-:Y:S01]  /*0d40*/  IADD3 R6, PT, PT, R6, 0x4, RZ ;  /* 0x0000000406067810 */ /* 0x000fe20007ffe0ff */
        /* <DEDUP_REMOVED lines=11> */
[----:B------:R-:W-:Y:S01]  /*0e00*/  FFMA R62, R7, R11, R36 ;  /* 0x0000000b073e7223 */ /* 0x000fe20000000024 */
[----:B------:R-:W-:Y:S06]  /*0e10*/  BAR.SYNC.DEFER_BLOCKING 0x0 ;  /* 0x0000000000007b1d */ /* 0x000fec0000010000 */
[----:B------:R-:W-:Y:S05]  /*0e20*/  @!P0 BRA `(.L_x_1) ;  /* 0xfffffff400048947 */ /* 0x000fea000383ffff */
.L_x_0:
[----:B------:R-:W0:Y:S01]  /*0e30*/  LDC R0, c[0x0][0x39c] ;  /* 0x0000e700ff007b82 */ /* 0x000e220000000800 */
[----:B------:R-:W-:Y:S01]  /*0e40*/  USHF.L.U32 UR7, UR7, 0x5, URZ ;  /* 0x0000000507077899 */ /* 0x000fe200080006ff */
[----:B------:R-:W-:-:S06]  /*0e50*/  LEA R17, R2, R3, 0x7 ;  /* 0x0000000302117211 */ /* 0x000fcc00078e38ff */
[----:B------:R-:W1:Y:S01]  /*0e60*/  LDC.64 R4, c[0x0][0x390] ;  /* 0x0000e400ff047b82 */ /* 0x000e620000000a00 */
[----:B0-----:R-:W-:-:S05]  /*0e70*/  IMAD R17, R17, R0, UR7 ;  /* 0x0000000711117e24 */ /* 0x001fca000f8e0200 */
[C---:B------:R-:W-:Y:S02]  /*0e80*/  IADD3 R7, PT, PT, R17.reuse, 0x1, RZ ;  /* 0x0000000111077810 */ /* 0x040fe40007ffe0ff */
[C---:B------:R-:W-:Y:S01]  /*0e90*/  IADD3 R3, PT, PT, R17.reuse, 0x2, RZ ;  /* 0x0000000211037810 */ /* 0x040fe20007ffe0ff */
[C-C-:B-1----:R-:W-:Y:S01]  /*0ea0*/  IMAD.WIDE.U32 R8, R17.reuse, 0x4, R4.reuse ;  /* 0x0000000411087825 */ /* 0x142fe200078e0004 */
[C---:B------:R-:W-:Y:S02]  /*0eb0*/  IADD3 R11, PT, PT, R17.reuse, 0x3, RZ ;  /* 0x00000003110b7810 */ /* 0x040fe40007ffe0ff */
[----:B------:R-:W-:Y:S01]  /*0ec0*/  IADD3 R15, PT, PT, R17, 0x4, RZ ;  /* 0x00000004110f7810 */ /* 0x000fe20007ffe0ff */
[--C-:B------:R-:W-:Y:S01]  /*0ed0*/  IMAD.WIDE.U32 R6, R7, 0x4, R4.reuse ;  /* 0x0000000407067825 */ /* 0x100fe200078e0004 */
[C---:B------:R-:W-:Y:S01]  /*0ee0*/  IADD3 R19, PT, PT, R17.reuse, 0x6, RZ ;  /* 0x0000000611137810 */ /* 0x040fe20007ffe0ff */
[----:B------:R0:W-:Y:S01]  /*0ef0*/  STG.E desc[UR8][R8.64], R35 ;  /* 0x0000002308007986 */ /* 0x0001e2000c101908 */
[----:B------:R-:W-:Y:S01]  /*0f00*/  IADD3 R13, PT, PT, R17, 0x5, RZ ;  /* 0x00000005110d7810 */ /* 0x000fe20007ffe0ff */
[--C-:B------:R-:W-:Y:S01]  /*0f10*/  IMAD.WIDE.U32 R2, R3, 0x4, R4.reuse ;  /* 0x0000000403027825 */ /* 0x100fe200078e0004 */
[C---:B------:R-:W-:Y:S01]  /*0f20*/  IADD3 R21, PT, PT, R17.reuse, 0x7, RZ ;  /* 0x0000000711157810 */ /* 0x040fe20007ffe0ff */
[----:B------:R-:W-:Y:S01]  /*0f30*/  STG.E desc[UR8][R6.64], R44 ;  /* 0x0000002c06007986 */ /* 0x000fe2000c101908 */
[----:B------:R-:W-:Y:S01]  /*0f40*/  IADD3 R23, PT, PT, R17, 0x8, RZ ;  /* 0x0000000811177810 */ /* 0x000fe20007ffe0ff */
[--C-:B------:R-:W-:Y:S01]  /*0f50*/  IMAD.WIDE.U32 R10, R11, 0x4, R4.reuse ;  /* 0x000000040b0a7825 */ /* 0x100fe200078e0004 */
[C---:B------:R-:W-:Y:S01]  /*0f60*/  IADD3 R27, PT, PT, R17.reuse, 0x10, RZ ;  /* 0x00000010111b7810 */ /* 0x040fe20007ffe0ff */
[----:B------:R1:W-:Y:S01]  /*0f70*/  STG.E desc[UR8][R2.64], R47 ;  /* 0x0000002f02007986 */ /* 0x0003e2000c101908 */
[----:B------:R-:W-:Y:S01]  /*0f80*/  IADD3 R31, PT, PT, R17, 0x12, RZ ;  /* 0x00000012111f7810 */ /* 0x000fe20007ffe0ff */
[--C-:B------:R-:W-:Y:S01]  /*0f90*/  IMAD.WIDE.U32 R14, R15, 0x4, R4.reuse ;  /* 0x000000040f0e7825 */ /* 0x100fe200078e0004 */
[C---:B------:R-:W-:Y:S01]  /*0fa0*/  IADD3 R65, PT, PT, R17.reuse, 0x18, RZ ;  /* 0x0000001811417810 */ /* 0x040fe20007ffe0ff */
[----:B------:R2:W-:Y:S01]  /*0fb0*/  STG.E desc[UR8][R10.64], R54 ;  /* 0x000000360a007986 */ /* 0x0005e2000c101908 */
[----:B0-----:R-:W-:Y:S01]  /*0fc0*/  IADD3 R35, PT, PT, R17, 0x11, RZ ;  /* 0x0000001111237810 */ /* 0x001fe20007ffe0ff */
[--C-:B------:R-:W-:Y:S01]  /*0fd0*/  IMAD.WIDE.U32 R8, R19, 0x4, R4.reuse ;  /* 0x0000000413087825 */ /* 0x100fe200078e0004 */
[C---:B------:R-:W-:Y:S01]  /*0fe0*/  IADD3 R19, PT, PT, R17.reuse, 0xa, RZ ;  /* 0x0000000a11137810 */ /* 0x040fe20007ffe0ff */
[----:B------:R0:W-:Y:S01]  /*0ff0*/  STG.E desc[UR8][R14.64], R57 ;  /* 0x000000390e007986 */ /* 0x0001e2000c101908 */
[----:B------:R-:W-:Y:S01]  /*1000*/  IADD3 R67, PT, PT, R17, 0x19, RZ ;  /* 0x0000001911437810 */ /* 0x000fe20007ffe0ff */
[----:B------:R-:W-:Y:S01]  /*1010*/  IMAD.WIDE.U32 R12, R13, 0x4, R4 ;  /* 0x000000040d0c7825 */ /* 0x000fe200078e0004 */
[----:B------:R-:W-:-:S02]  /*1020*/  IADD3 R25, PT, PT, R17, 0x1e, RZ ;  /* 0x0000001e11197810 */ /* 0x000fc40007ffe0ff */
[----:B-1----:R-:W-:Y:S01]  /*1030*/  IADD3 R47, PT, PT, R17, 0x15, RZ ;  /* 0x00000015112f7810 */ /* 0x002fe20007ffe0ff */
[--C-:B------:R-:W-:Y:S01]  /*1040*/  IMAD.WIDE.U32 R6, R21, 0x4, R4.reuse ;  /* 0x0000000415067825 */ /* 0x100fe200078e0004 */
[C---:B------:R-:W-:Y:S01]  /*1050*/  IADD3 R21, PT, PT, R17.reuse, 0xb, RZ ;  /* 0x0000000b11157810 */ /* 0x040fe20007ffe0ff */
[----:B------:R1:W-:Y:S01]  /*1060*/  STG.E desc[UR8][R12.64], R60 ;  /* 0x0000003c0c007986 */ /* 0x0003e2000c101908 */
[----:B--2---:R-:W-:Y:S01]  /*1070*/  IADD3 R11, PT, PT, R17, 0x9, RZ ;  /* 0x00000009110b7810 */ /* 0x004fe20007ffe0ff */
        /* <DEDUP_REMOVED lines=8> */
[----:B------:R-:W-:-:S02]  /*1100*/  IMAD.WIDE.U32 R10, R11, 0x4, R4 ;  /* 0x000000040b0a7825 */ /* 0x000fc400078e0004 */
[----:B------:R3:W-:Y:S02]  /*1110*/  STG.E desc[UR8][R2.64], R33 ;  /* 0x0000002102007986 */ /* 0x0007e4000c101908 */
[--C-:B-1----:R-:W-:Y:S01]  /*1120*/  IMAD.WIDE.U32 R12, R21, 0x4, R4.reuse ;  /* 0x00000004150c7825 */ /* 0x102fe200078e0004 */
[C---:B------:R-:W-:Y:S01]  /*1130*/  IADD3 R21, PT, PT, R17.reuse, 0x1c, RZ ;  /* 0x0000001c11157810 */ /* 0x040fe20007ffe0ff */
[----:B------:R1:W-:Y:S01]  /*1140*/  STG.E desc[UR8][R10.64], R42 ;  /* 0x0000002a0a007986 */ /* 0x0003e2000c101908 */
[----:B--2---:R-:W-:Y:S01]  /*1150*/  IADD3 R45, PT, PT, R17, 0xe, RZ ;  /* 0x0000000e112d7810 */ /* 0x004fe20007ffe0ff */
[--C-:B------:R-:W-:Y:S01]  /*1160*/  IMAD.WIDE.U32 R8, R23, 0x4, R4.reuse ;  /* 0x0000000417087825 */ /* 0x100fe200078e0004 */
[----:B------:R-:W-:Y:S01]  /*1170*/  IADD3 R23, PT, PT, R17, 0x1d, RZ ;  /* 0x0000001d11177810 */ /* 0x000fe20007ffe0ff */
[----:B------:R2:W-:Y:S02]  /*1180*/  STG.E desc[UR8][R14.64], R43 ;  /* 0x0000002b0e007986 */ /* 0x0005e4000c101908 */
[--C-:B0-----:R-:W-:Y:S01]  /*1190*/  IMAD.WIDE.U32 R6, R19, 0x4, R4.reuse ;  /* 0x0000000413067825 */ /* 0x101fe200078e0004 */
[C---:B------:R-:W-:Y:S01]  /*11a0*/  IADD3 R19, PT, PT, R17.reuse, 0x1b, RZ ;  /* 0x0000001b11137810 */ /* 0x040fe20007ffe0ff */
[----:B------:R0:W-:Y:S01]  /*11b0*/  STG.E desc[UR8][R12.64], R64 ;  /* 0x000000400c007986 */ /* 0x0001e2000c101908 */
[----:B---3--:R-:W-:Y:S01]  /*11c0*/  IADD3 R3, PT, PT, R17, 0xf, RZ ;  /* 0x0000000f11037810 */ /* 0x008fe20007ffe0ff */
[--C-:B------:R-:W-:Y:S01]  /*11d0*/  IMAD.WIDE.U32 R44, R45, 0x4, R4.reuse ;  /* 0x000000042d2c7825 */ /* 0x100fe200078e0004 */
[C---:B------:R-:W-:Y:S01]  /*11e0*/  IADD3 R33, PT, PT, R17.reuse, 0x1a, RZ ;  /* 0x0000001a11217810 */ /* 0x040fe20007ffe0ff */
[----:B------:R-:W-:Y:S01]  /*11f0*/  STG.E desc[UR8][R8.64], R41 ;  /* 0x0000002908007986 */ /* 0x000fe2000c101908 */
[----:B-1----:R-:W-:Y:S01]  /*1200*/  IADD3 R11, PT, PT, R17, 0x13, RZ ;  /* 0x00000013110b7810 */ /* 0x002fe20007ffe0ff */
[----:B------:R-:W-:-:S02]  /*1210*/  IMAD.WIDE.U32 R34, R35, 0x4, R4 ;  /* 0x0000000423227825 */ /* 0x000fc400078e0004 */
[----:B------:R1:W-:Y:S01]  /*1220*/  STG.E desc[UR8][R6.64], R40 ;  /* 0x0000002806007986 */ /* 0x0003e2000c101908 */
[----:B--2---:R-:W-:Y:S01]  /*1230*/  IADD3 R15, PT, PT, R17, 0x14, RZ ;  /* 0x00000014110f7810 */ /* 0x004fe20007ffe0ff */
[--C-:B------:R-:W-:Y:S01]  /*1240*/  IMAD.WIDE.U32 R42, R3, 0x4, R4.reuse ;  /* 0x00000004032a7825 */ /* 0x100fe200078e0004 */
[----:B0-----:R-:W-:Y:S01]  /*1250*/  IADD3 R13, PT, PT, R17, 0x16, RZ ;  /* 0x00000016110d7810 */ /* 0x001fe20007ffe0ff */
[----:B------:R-:W-:Y:S02]  /*1260*/  STG.E desc[UR8][R44.64], R61 ;  /* 0x0000003d2c007986 */ /* 0x000fe4000c101908 */
[--C-:B------:R-:W-:Y:S02]  /*1270*/  IMAD.WIDE.U32 R30, R31, 0x4, R4.reuse ;  /* 0x000000041f1e7825 */ /* 0x100fe400078e0004 */
[----:B------:R-:W-:Y:S02]  /*1280*/  STG.E desc[UR8][R42.64], R32 ;  /* 0x000000202a007986 */ /* 0x000fe4000c101908 */
[----:B------:R-:W-:-:S04]  /*1290*/  IMAD.WIDE.U32 R2, R15, 0x4, R4 ;  /* 0x000000040f027825 */ /* 0x000fc800078e0004 */
[----:B-1----:R-:W-:-:S04]  /*12a0*/  IMAD.WIDE.U32 R40, R27, 0x4, R4 ;  /* 0x000000041b287825 */ /* 0x002fc800078e0004 */
[--C-:B------:R-:W-:Y:S01]  /*12b0*/  IMAD.WIDE.U32 R26, R11, 0x4, R4.reuse ;  /* 0x000000040b1a7825 */ /* 0x100fe200078e0004 */
[----:B------:R-:W-:Y:S03]  /*12c0*/  STG.E desc[UR8][R40.64], R63 ;  /* 0x0000003f28007986 */ /* 0x000fe6000c101908 */
        /* <DEDUP_REMOVED lines=20> */
[----:B------:R-:W-:Y:S01]  /*1410*/  IMAD.WIDE.U32 R4, R29, 0x4, R4 ;  /* 0x000000041d047825 */ /* 0x000fe200078e0004 */
[----:B------:R-:W-:Y:S04]  /*1420*/  STG.E desc[UR8][R18.64], R38 ;  /* 0x0000002612007986 */ /* 0x000fe8000c101908 */
[----:B------:R-:W-:Y:S04]  /*1430*/  STG.E desc[UR8][R20.64], R37 ;  /* 0x0000002514007986 */ /* 0x000fe8000c101908 */
[----:B------:R-:W-:Y:S04]  /*1440*/  STG.E desc[UR8][R22.64], R46 ;  /* 0x0000002e16007986 */ /* 0x000fe8000c101908 */
[----:B------:R-:W-:Y:S04]  /*1450*/  STG.E desc[UR8][R24.64], R49 ;  /* 0x0000003118007986 */ /* 0x000fe8000c101908 */
[----:B------:R-:W-:Y:S01]  /*1460*/  STG.E desc[UR8][R4.64], R62 ;  /* 0x0000003e04007986 */ /* 0x000fe2000c101908 */
[----:B------:R-:W-:Y:S05]  /*1470*/  EXIT ;  /* 0x000000000000794d */ /* 0x000fea0003800000 */
.L_x_2:
[----:B------:R-:W-:-:S00]  /*1480*/  BRA `(.L_x_2) ;  /* 0xfffffffc00fc7947 */ /* 0x000fc0000383ffff */
[----:B------:R-:W-:-:S00]  /*1490*/  NOP ;  /* 0x0000000000007918 */ /* 0x000fc00000000000 */
        /* <DEDUP_REMOVED lines=14> */
.L_x_3:


//--------------------- .nv.shared._Z36shared_mem_thread_tiling_gemm_kernelPKfS0_Pfjjj --------------------------
	.section	.nv.shared._Z36shared_mem_thread_tiling_gemm_kernelPKfS0_Pfjjj,"aw",@nobits
	.sectionflags	@""
	.align	4
.nv.shared._Z36shared_mem_thread_tiling_gemm_kernelPKfS0_Pfjjj:
	.zero		1536


//--------------------- .nv.shared.reserved.0     --------------------------
	.section	.nv.shared.reserved.0,"aw",@nobits
	.weak		__nv_reservedSMEM_offset_0_alias
	.size		__nv_reservedSMEM_offset_0_alias, 0, 64
	.other		__nv_reservedSMEM_offset_0_alias,@"STO_CUDA_RESERVED_SHARED STV_DEFAULT"
__nv_reservedSMEM_offset_0_alias:
	.zero		0
	.zero		64


//--------------------- .nv.constant0._Z36shared_mem_thread_tiling_gemm_kernelPKfS0_Pfjjj --------------------------
	.section	.nv.constant0._Z36shared_mem_thread_tiling_gemm_kernelPKfS0_Pfjjj,"a",@progbits
	.sectionflags	@""
	.align	4
.nv.constant0._Z36shared_mem_thread_tiling_gemm_kernelPKfS0_Pfjjj:
	.zero		932


//--------------------- SYMBOLS --------------------------

	.type		.nv.reservedSmem.offset0,@object
	.size		.nv.reservedSmem.offset0,0x4
	.type		.nv.reservedSmem.cap,@object
	.size		.nv.reservedSmem.cap,0x4
